// auto-generated by cutlass_sweep.gemm — config: {"arch": "sm_90", "cluster_m": 4, "cluster_n": 4, "dtype": "e4m3", "dtype_b": "e4m3", "layout": "nt", "stages": 0, "tile_k": 128, "tile_m": 64, "tile_n": 256}
#include "cutlass/cutlass.h"
#include "cutlass/gemm/collective/collective_builder.hpp"
#include "cutlass/gemm/device/gemm_universal_adapter.h"
#include "cutlass/gemm/kernel/gemm_universal.hpp"
#include "cutlass/epilogue/collective/collective_builder.hpp"

using ElemA = cutlass::float_e4m3_t;
using ElemB = cutlass::float_e4m3_t;
using ElemCD = cutlass::float_e4m3_t;
using Acc  = float;
using TileShape    = cute::Shape<cute::_64, cute::_256, cute::_128>;
using ClusterShape = cute::Shape<cute::_4, cute::_4, cute::_1>;

using CollectiveEpilogue = typename cutlass::epilogue::collective::CollectiveBuilder<
    cutlass::arch::Sm90, cutlass::arch::OpClassTensorOp,
    TileShape, ClusterShape,
    cutlass::epilogue::collective::EpilogueTileAuto,
    Acc, Acc,
    ElemCD, cutlass::layout::RowMajor, 128 / cutlass::sizeof_bits<ElemCD>::value,
    ElemCD, cutlass::layout::RowMajor, 128 / cutlass::sizeof_bits<ElemCD>::value,
    cutlass::epilogue::collective::EpilogueScheduleAuto
  >::CollectiveOp;

using CollectiveMainloop = typename cutlass::gemm::collective::CollectiveBuilder<
    cutlass::arch::Sm90, cutlass::arch::OpClassTensorOp,
    ElemA, cutlass::layout::RowMajor, 128 / cutlass::sizeof_bits<ElemA>::value,
    ElemB, cutlass::layout::ColumnMajor, 128 / cutlass::sizeof_bits<ElemB>::value,
    Acc,
    TileShape, ClusterShape,
    cutlass::gemm::collective::StageCountAutoCarveout<static_cast<int>(sizeof(typename CollectiveEpilogue::SharedStorage))>,
    cutlass::gemm::collective::KernelScheduleAuto
  >::CollectiveOp;

using GemmKernel = cutlass::gemm::kernel::GemmUniversal<
    cute::Shape<int,int,int,int>,
    CollectiveMainloop,
    CollectiveEpilogue
>;
using Gemm = cutlass::gemm::device::GemmUniversalAdapter<GemmKernel>;

// Force the device kernel symbol into the cubin without needing a host main.
auto* _anchor = &cutlass::device_kernel<GemmKernel>;


// ===== COMPILED SASS (sm_90a) =====

	.target	sm_90a

	.elftype	@"ET_EXEC"


//--------------------- .note.nv.tkinfo           --------------------------
	.section	.note.nv.tkinfo,"",@"SHT_NOTE"
	.sectionflags	@"SHF_NOTE_NV_TKINFO"
	.tkinfo
        /*0018*/ 	.word	0x00000002
        /*0030*/ 	.string	""
        /*0030*/ 	.string	"ptxas"
        /*0030*/ 	.string	"Cuda compilation tools, release 13.0, V13.0.88"
        /*0030*/ 	.string	"Build cuda_13.0.r13.0/compiler.36424714_0"
        /*0030*/ 	.string	"-arch sm_90a -m 64 "



//--------------------- .note.nv.cuinfo           --------------------------
	.section	.note.nv.cuinfo,"",@"SHT_NOTE"
	.sectionflags	@"SHF_NOTE_NV_CUINFO"
        /*0018*/ 	.short	0x0002
        /*001a*/ 	.short	0x005a
        /*001c*/ 	.short	0x0082
	.zero		2


//--------------------- .nv.info                  --------------------------
	.section	.nv.info,"",@"SHT_CUDA_INFO"
	.align	4


	//----- nvinfo : EIATTR_REGCOUNT
	.align		4
        /*0000*/ 	.byte	0x04, 0x2f
        /*0002*/ 	.short	(.L_12 - .L_11)
	.align		4
.L_11:
        /*0004*/ 	.word	index@(_ZN7cutlass13device_kernelINS_4gemm6kernel13GemmUniversalIN4cute5tupleIJiiiiEEENS1_10collective13CollectiveMmaINS1_37MainloopSm90TmaGmmaWarpSpecializedFP8ILi5ENS5_IJNS4_1CILi4EEESB_NSA_ILi1EEEEEENS1_32KernelTmaWarpSpecializedPingpongEEENS5_IJNSA_ILi64EEENSA_ILi256EEENSA_ILi128EEEEEENS_12float_e4m3_tENS5_IJlSC_lEEESK_SL_NS4_8TiledMMAINS4_8MMA_AtomIJNS4_4SM904GMMA31MMA_64x256x32_F32E4M3E4M3_SS_TNILNSP_7ScaleInE1ELSR_1EEEEEENS4_6LayoutINS5_IJSC_SC_SC_EEENS5_IJNSA_ILi0EEESW_SW_EEEEENS5_IJNS4_10UnderscoreESZ_SZ_EEEEENS4_23SM90_TMA_LOAD_MULTICASTENS4_14ComposedLayoutINS4_7SwizzleILi3ELi4ELi3EEENS4_18smem_ptr_flag_bitsILi8EEENSU_INS5_IJNSA_ILi8EEESI_EEENS5_IJSI_SC_EEEEEEEvNS4_8identityES12_S1C_vS1D_EENS_8epilogue10collective6detail29Sm90TmaWarpSpecializedAdapterINS1G_15DefaultEpilogueISK_SL_SL_NS1F_6thread17LinearCombinationISK_Li1EffLNS1K_9ScaleType4KindE0ELNS_15FloatRoundStyleE2ESK_EENS1_15EpilogueDefaultEEEEEvvEEEEvNT_6ParamsE)
        /*0008*/ 	.word	0x000000a8


	//----- nvinfo : EIATTR_FRAME_SIZE
	.align		4
.L_12:
        /*000c*/ 	.byte	0x04, 0x11
        /*000e*/ 	.short	(.L_14 - .L_13)
	.align		4
.L_13:
        /*0010*/ 	.word	index@(_ZN7cutlass13device_kernelINS_4gemm6kernel13GemmUniversalIN4cute5tupleIJiiiiEEENS1_10collective13CollectiveMmaINS1_37MainloopSm90TmaGmmaWarpSpecializedFP8ILi5ENS5_IJNS4_1CILi4EEESB_NSA_ILi1EEEEEENS1_32KernelTmaWarpSpecializedPingpongEEENS5_IJNSA_ILi64EEENSA_ILi256EEENSA_ILi128EEEEEENS_12float_e4m3_tENS5_IJlSC_lEEESK_SL_NS4_8TiledMMAINS4_8MMA_AtomIJNS4_4SM904GMMA31MMA_64x256x32_F32E4M3E4M3_SS_TNILNSP_7ScaleInE1ELSR_1EEEEEENS4_6LayoutINS5_IJSC_SC_SC_EEENS5_IJNSA_ILi0EEESW_SW_EEEEENS5_IJNS4_10UnderscoreESZ_SZ_EEEEENS4_23SM90_TMA_LOAD_MULTICASTENS4_14ComposedLayoutINS4_7SwizzleILi3ELi4ELi3EEENS4_18smem_ptr_flag_bitsILi8EEENSU_INS5_IJNSA_ILi8EEESI_EEENS5_IJSI_SC_EEEEEEEvNS4_8identityES12_S1C_vS1D_EENS_8epilogue10collective6detail29Sm90TmaWarpSpecializedAdapterINS1G_15DefaultEpilogueISK_SL_SL_NS1F_6thread17LinearCombinationISK_Li1EffLNS1K_9ScaleType4KindE0ELNS_15FloatRoundStyleE2ESK_EENS1_15EpilogueDefaultEEEEEvvEEEEvNT_6ParamsE)
        /*0014*/ 	.word	0x00000110


	//----- nvinfo : EIATTR_MIN_STACK_SIZE
	.align		4
.L_14:
        /*0018*/ 	.byte	0x04, 0x12
        /*001a*/ 	.short	(.L_16 - .L_15)
	.align		4
.L_15:
        /*001c*/ 	.word	index@(_ZN7cutlass13device_kernelINS_4gemm6kernel13GemmUniversalIN4cute5tupleIJiiiiEEENS1_10collective13CollectiveMmaINS1_37MainloopSm90TmaGmmaWarpSpecializedFP8ILi5ENS5_IJNS4_1CILi4EEESB_NSA_ILi1EEEEEENS1_32KernelTmaWarpSpecializedPingpongEEENS5_IJNSA_ILi64EEENSA_ILi256EEENSA_ILi128EEEEEENS_12float_e4m3_tENS5_IJlSC_lEEESK_SL_NS4_8TiledMMAINS4_8MMA_AtomIJNS4_4SM904GMMA31MMA_64x256x32_F32E4M3E4M3_SS_TNILNSP_7ScaleInE1ELSR_1EEEEEENS4_6LayoutINS5_IJSC_SC_SC_EEENS5_IJNSA_ILi0EEESW_SW_EEEEENS5_IJNS4_10UnderscoreESZ_SZ_EEEEENS4_23SM90_TMA_LOAD_MULTICASTENS4_14ComposedLayoutINS4_7SwizzleILi3ELi4ELi3EEENS4_18smem_ptr_flag_bitsILi8EEENSU_INS5_IJNSA_ILi8EEESI_EEENS5_IJSI_SC_EEEEEEEvNS4_8identityES12_S1C_vS1D_EENS_8epilogue10collective6detail29Sm90TmaWarpSpecializedAdapterINS1G_15DefaultEpilogueISK_SL_SL_NS1F_6thread17LinearCombinationISK_Li1EffLNS1K_9ScaleType4KindE0ELNS_15FloatRoundStyleE2ESK_EENS1_15EpilogueDefaultEEEEEvvEEEEvNT_6ParamsE)
        /*0020*/ 	.word	0x00000110
.L_16:


//--------------------- .nv.compat                --------------------------
	.section	.nv.compat,"",@"SHT_CUDA_COMPAT_INFO"
	.align	4
        /*0000*/ 	.byte	0x02, 0x09, 0x01, 0x00, 0x02, 0x02, 0x04, 0x00, 0x02, 0x05, 0x05, 0x00, 0x03, 0x07, 0x01, 0x01
        /*0010*/ 	.byte	0x02, 0x03, 0x01, 0x00, 0x02, 0x06, 0x01, 0x00, 0x04, 0x0b, 0x08, 0x00, 0x00, 0x00, 0x00, 0x00
        /*0020*/ 	.byte	0x00, 0x00, 0x00, 0x00


//--------------------- .nv.info._ZN7cutlass13device_kernelINS_4gemm6kernel13GemmUniversalIN4cute5tupleIJiiiiEEENS1_10collective13CollectiveMmaINS1_37MainloopSm90TmaGmmaWarpSpecializedFP8ILi5ENS5_IJNS4_1CILi4EEESB_NSA_ILi1EEEEEENS1_32KernelTmaWarpSpecializedPingpongEEENS5_IJNSA_ILi64EEENSA_ILi256EEENSA_ILi128EEEEEENS_12float_e4m3_tENS5_IJlSC_lEEESK_SL_NS4_8TiledMMAINS4_8MMA_AtomIJNS4_4SM904GMMA31MMA_64x256x32_F32E4M3E4M3_SS_TNILNSP_7ScaleInE1ELSR_1EEEEEENS4_6LayoutINS5_IJSC_SC_SC_EEENS5_IJNSA_ILi0EEESW_SW_EEEEENS5_IJNS4_10UnderscoreESZ_SZ_EEEEENS4_23SM90_TMA_LOAD_MULTICASTENS4_14ComposedLayoutINS4_7SwizzleILi3ELi4ELi3EEENS4_18smem_ptr_flag_bitsILi8EEENSU_INS5_IJNSA_ILi8EEESI_EEENS5_IJSI_SC_EEEEEEEvNS4_8identityES12_S1C_vS1D_EENS_8epilogue10collective6detail29Sm90TmaWarpSpecializedAdapterINS1G_15DefaultEpilogueISK_SL_SL_NS1F_6thread17LinearCombinationISK_Li1EffLNS1K_9ScaleType4KindE0ELNS_15FloatRoundStyleE2ESK_EENS1_15EpilogueDefaultEEEEEvvEEEEvNT_6ParamsE --------------------------
	.section	.nv.info._ZN7cutlass13device_kernelINS_4gemm6kernel13GemmUniversalIN4cute5tupleIJiiiiEEENS1_10collective13CollectiveMmaINS1_37MainloopSm90TmaGmmaWarpSpecializedFP8ILi5ENS5_IJNS4_1CILi4EEESB_NSA_ILi1EEEEEENS1_32KernelTmaWarpSpecializedPingpongEEENS5_IJNSA_ILi64EEENSA_ILi256EEENSA_ILi128EEEEEENS_12float_e4m3_tENS5_IJlSC_lEEESK_SL_NS4_8TiledMMAINS4_8MMA_AtomIJNS4_4SM904GMMA31MMA_64x256x32_F32E4M3E4M3_SS_TNILNSP_7ScaleInE1ELSR_1EEEEEENS4_6LayoutINS5_IJSC_SC_SC_EEENS5_IJNSA_ILi0EEESW_SW_EEEEENS5_IJNS4_10UnderscoreESZ_SZ_EEEEENS4_23SM90_TMA_LOAD_MULTICASTENS4_14ComposedLayoutINS4_7SwizzleILi3ELi4ELi3EEENS4_18smem_ptr_flag_bitsILi8EEENSU_INS5_IJNSA_ILi8EEESI_EEENS5_IJSI_SC_EEEEEEEvNS4_8identityES12_S1C_vS1D_EENS_8epilogue10collective6detail29Sm90TmaWarpSpecializedAdapterINS1G_15DefaultEpilogueISK_SL_SL_NS1F_6thread17LinearCombinationISK_Li1EffLNS1K_9ScaleType4KindE0ELNS_15FloatRoundStyleE2ESK_EENS1_15EpilogueDefaultEEEEEvvEEEEvNT_6ParamsE,"",@"SHT_CUDA_INFO"
	.sectionflags	@""
	.align	4


	//----- nvinfo : EIATTR_CUDA_API_VERSION
	.align		4
        /*0000*/ 	.byte	0x04, 0x37
        /*0002*/ 	.short	(.L_18 - .L_17)
.L_17:
        /*0004*/ 	.word	0x00000082


	//----- nvinfo : EIATTR_KPARAM_INFO
	.align		4
.L_18:
        /*0008*/ 	.byte	0x04, 0x17
        /*000a*/ 	.short	(.L_20 - .L_19)
.L_19:
        /*000c*/ 	.word	0x00000000
        /*0010*/ 	.short	0x0000
        /*0012*/ 	.short	0x0070
        /*0014*/ 	.byte	0x00, 0xf0, 0x01, 0x10


	//----- nvinfo : EIATTR_SPARSE_MMA_MASK
	.align		4
.L_20:
        /*0018*/ 	.byte	0x03, 0x50
        /*001a*/ 	.short	0x0000


	//----- nvinfo : EIATTR_MAXREG_COUNT
	.align		4
        /*001c*/ 	.byte	0x03, 0x1b
        /*001e*/ 	.short	0x00a8


	//----- nvinfo : EIATTR_NUM_BARRIERS
	.align		4
        /*0020*/ 	.byte	0x02, 0x4c
        /*0022*/ 	.byte	0x01
	.zero		1


	//----- nvinfo : EIATTR_ANNOTATIONS
	.align		4
        /*0024*/ 	.byte	0x04, 0x55
        /*0026*/ 	.short	(.L_22 - .L_21)


	//   ....[0]....
.L_21:
        /*0028*/ 	.word	0x00000001
        /*002c*/ 	.byte	0x90, 0x07, 0x00, 0x00, 0x01, 0x00, 0x00, 0x00, 0x50, 0x09, 0x00, 0x00, 0x01, 0x00, 0x00, 0x00
        /* <DEDUP_REMOVED lines=210> */
        /*0d5c*/ 	.byte	0x70, 0x06, 0x01, 0x00


	//----- nvinfo : EIATTR_MERCURY_ISA_VERSION
	.align		4
.L_22:
        /*0d60*/ 	.byte	0x03, 0x5f
        /*0d62*/ 	.short	0x0101


	//----- nvinfo : EIATTR_INT_WARP_WIDE_INSTR_OFFSETS
	.align		4
        /*0d64*/ 	.byte	0x04, 0x31
        /*0d66*/ 	.short	(.L_24 - .L_23)


	//   ....[0]....
.L_23:
        /*0d68*/ 	.word	0x000005e0


	//   ....[1]....
        /*0d6c*/ 	.word	0x00000640


	//   ....[2]....
        /*0d70*/ 	.word	0x00000660


	//   ....[3]....
        /*0d74*/ 	.word	0x00000670


	//   ....[4]....
        /*0d78*/ 	.word	0x00000680


	//   ....[5]....
        /*0d7c*/ 	.word	0x000006c0


	//   ....[6]....
        /*0d80*/ 	.word	0x00000810


	//   ....[7]....
        /*0d84*/ 	.word	0x00000830


	//   ....[8]....
        /*0d88*/ 	.word	0x00005830


	//----- nvinfo : EIATTR_COOP_GROUP_MASK_REGIDS
	.align		4
.L_24:
        /*0d8c*/ 	.byte	0x04, 0x29
        /*0d8e*/ 	.short	(.L_26 - .L_25)


	//   ....[0]....
.L_25:
        /*0d90*/ 	.word	0xffffffff


	//   ....[1]....
        /*0d94*/ 	.word	0xffffffff


	//   ....[2]....
        /*0d98*/ 	.word	0xffffffff


	//   ....[3]....
        /*0d9c*/ 	.word	0xffffffff


	//   ....[4]....
        /*0da0*/ 	.word	0xffffffff


	//   ....[5]....
        /*0da4*/ 	.word	0xffffffff


	//   ....[6]....
        /*0da8*/ 	.word	0xffffffff


	//----- nvinfo : EIATTR_COOP_GROUP_INSTR_OFFSETS
	.align		4
.L_26:
        /*0dac*/ 	.byte	0x04, 0x28
        /*0dae*/ 	.short	(.L_28 - .L_27)


	//   ....[0]....
.L_27:
        /*0db0*/ 	.word	0x00000070


	//   ....[1]....
        /*0db4*/ 	.word	0x00000090


	//   ....[2]....
        /*0db8*/ 	.word	0x00000190


	//   ....[3]....
        /*0dbc*/ 	.word	0x000003e0


	//   ....[4]....
        /*0dc0*/ 	.word	0x00000420


	//   ....[5]....
        /*0dc4*/ 	.word	0x00000530


	//   ....[6]....
        /*0dc8*/ 	.word	0x000009e0


	//----- nvinfo : EIATTR_REG_RECONFIG
	.align		4
.L_28:
        /*0dcc*/ 	.byte	0x01, 0x54
	.zero		2


	//----- nvinfo : EIATTR_MBARRIER_INSTR_OFFSETS
	.align		4
        /*0dd0*/ 	.byte	0x04, 0x39
        /*0dd2*/ 	.short	(.L_30 - .L_29)


	//   ....[0]....
.L_29:
        /*0dd4*/ 	.word	0x00000320
        /*0dd8*/ 	.word	0x000000ff
        /*0ddc*/ 	.word	0x00000000
        /*0de0*/ 	.short	0x0100
        /*0de2*/ 	.byte	0x07
	.zero		1


	//   ....[1]....
        /*0de4*/ 	.word	0x00000330
        /*0de8*/ 	.word	0x000000ff
        /*0dec*/ 	.word	0x00000028
        /*0df0*/ 	.short	0x0100
        /*0df2*/ 	.byte	0x07
	.zero		1


	//   ....[2]....
        /*0df4*/ 	.word	0x00000340
        /*0df8*/ 	.word	0x000000ff
        /*0dfc*/ 	.word	0x00000008
        /*0e00*/ 	.short	0x0100
        /*0e02*/ 	.byte	0x07
	.zero		1


	//   ....[3]....
        /*0e04*/ 	.word	0x00000350
        /*0e08*/ 	.word	0x000000ff
        /*0e0c*/ 	.word	0x00000030
        /*0e10*/ 	.short	0x0100
        /*0e12*/ 	.byte	0x07
	.zero		1


	//   ....[4]....
        /*0e14*/ 	.word	0x00000360
        /*0e18*/ 	.word	0x000000ff
        /*0e1c*/ 	.word	0x00000010
        /*0e20*/ 	.short	0x0100
        /*0e22*/ 	.byte	0x07
	.zero		1


	//   ....[5]....
        /*0e24*/ 	.word	0x00000370
        /*0e28*/ 	.word	0x000000ff
        /*0e2c*/ 	.word	0x00000038
        /*0e30*/ 	.short	0x0100
        /*0e32*/ 	.byte	0x07
	.zero		1


	//   ....[6]....
        /*0e34*/ 	.word	0x00000380
        /*0e38*/ 	.word	0x000000ff
        /*0e3c*/ 	.word	0x00000018
        /*0e40*/ 	.short	0x0100
        /*0e42*/ 	.byte	0x07
	.zero		1


	//   ....[7]....
        /*0e44*/ 	.word	0x00000390
        /*0e48*/ 	.word	0x000000ff
        /*0e4c*/ 	.word	0x00000040
        /*0e50*/ 	.short	0x0100
        /*0e52*/ 	.byte	0x07
	.zero		1


	//   ....[8]....
        /*0e54*/ 	.word	0x000003a0
        /*0e58*/ 	.word	0x000000ff
        /*0e5c*/ 	.word	0x00000020
        /*0e60*/ 	.short	0x0100
        /*0e62*/ 	.byte	0x07
	.zero		1


	//   ....[9]....
        /*0e64*/ 	.word	0x000003b0
        /*0e68*/ 	.word	0x000000ff
        /*0e6c*/ 	.word	0x00000048
        /*0e70*/ 	.short	0x0100
        /*0e72*/ 	.byte	0x07
	.zero		1


	//   ....[10]....
        /*0e74*/ 	.word	0x00000860
        /*0e78*/ 	.word	0x000000ff
        /*0e7c*/ 	.word	0x00000080
        /*0e80*/ 	.short	0x0100
        /*0e82*/ 	.byte	0x07
	.zero		1


	//   ....[11]....
        /*0e84*/ 	.word	0x000008e0
        /*0e88*/ 	.word	0x000000ff
        /*0e8c*/ 	.word	0x00000088
        /*0e90*/ 	.short	0x0100
        /*0e92*/ 	.byte	0x07
	.zero		1


	//   ....[12]....
        /*0e94*/ 	.word	0x00000960
        /*0e98*/ 	.word	0x000000ff
        /*0e9c*/ 	.word	0x00000060
        /*0ea0*/ 	.short	0x0100
        /*0ea2*/ 	.byte	0x0a
	.zero		1


	//   ....[13]....
        /*0ea4*/ 	.word	0x00000970
        /*0ea8*/ 	.word	0x000000ff
        /*0eac*/ 	.word	0x00000068
        /*0eb0*/ 	.short	0x0100
        /*0eb2*/ 	.byte	0x0a
	.zero		1


	//   ....[14]....
        /*0eb4*/ 	.word	0x00000980
        /*0eb8*/ 	.word	0x000000ff
        /*0ebc*/ 	.word	0x00000070
        /*0ec0*/ 	.short	0x0100
        /*0ec2*/ 	.byte	0x0a
	.zero		1


	//   ....[15]....
        /*0ec4*/ 	.word	0x00000990
        /*0ec8*/ 	.word	0x000000ff
        /*0ecc*/ 	.word	0x00000078
        /*0ed0*/ 	.short	0x0100
        /*0ed2*/ 	.byte	0x0a
	.zero		1


	//   ....[16]....
        /*0ed4*/ 	.word	0x00001860
        /*0ed8*/ 	.word	0x000000ff
        /*0edc*/ 	.word	0xfffffff8
        /*0ee0*/ 	.short	0x010a
        /*0ee2*/ 	.byte	0x12
	.zero		1


	//   ....[17]....
        /*0ee4*/ 	.word	0x00002230
        /*0ee8*/ 	.word	0x000000ff
        /*0eec*/ 	.word	0x00000000
        /*0ef0*/ 	.short	0x010a
        /*0ef2*/ 	.byte	0x06
	.zero		1


	//   ....[18]....
        /*0ef4*/ 	.word	0x00002270
        /*0ef8*/ 	.word	0x000000ff
        /*0efc*/ 	.word	0x00000000
        /*0f00*/ 	.short	0x010a
        /*0f02*/ 	.byte	0x06
	.zero		1


	//   ....[19]....
        /*0f04*/ 	.word	0x00003510
        /*0f08*/ 	.word	0x000000ff
        /*0f0c*/ 	.word	0x00000000
        /*0f10*/ 	.short	0x010a
        /*0f12*/ 	.byte	0x09
	.zero		1


	//   ....[20]....
        /*0f14*/ 	.word	0x00003550
        /*0f18*/ 	.word	0x000000ff
        /*0f1c*/ 	.word	0x00000000
        /*0f20*/ 	.short	0x010a
        /*0f22*/ 	.byte	0x09
	.zero		1


	//   ....[21]....
        /*0f24*/ 	.word	0x000046c0
        /*0f28*/ 	.word	0x000000e5
        /*0f2c*/ 	.word	0x00000000
        /*0f30*/ 	.short	0x0101
        /*0f32*/ 	.byte	0x3f
	.zero		1


	//   ....[22]....
        /*0f34*/ 	.word	0x00005740
        /*0f38*/ 	.word	0x000000e5
        /*0f3c*/ 	.word	0x00000000
        /*0f40*/ 	.short	0x0101
        /*0f42*/ 	.byte	0x1c
	.zero		1


	//   ....[23]....
        /*0f44*/ 	.word	0x000058f0
        /*0f48*/ 	.word	0x00000018
        /*0f4c*/ 	.word	0x00000000
        /*0f50*/ 	.short	0x0101
        /*0f52*/ 	.byte	0x3f
	.zero		1


	//   ....[24]....
        /*0f54*/ 	.word	0x000059b0
        /*0f58*/ 	.word	0x000000ff
        /*0f5c*/ 	.word	0x00000008
        /*0f60*/ 	.short	0x010a
        /*0f62*/ 	.byte	0x12
	.zero		1


	//   ....[25]....
        /*0f64*/ 	.word	0x0000eb80
        /*0f68*/ 	.word	0x00000003
        /*0f6c*/ 	.word	0x00000000
        /*0f70*/ 	.short	0x0101
        /*0f72*/ 	.byte	0x1c
	.zero		1


	//   ....[26]....
        /*0f74*/ 	.word	0x0000f6f0
        /*0f78*/ 	.word	0x0000000b
        /*0f7c*/ 	.word	0x00000028
        /*0f80*/ 	.short	0x010a
        /*0f82*/ 	.byte	0x3f
	.zero		1


	//   ....[27]....
        /*0f84*/ 	.word	0x0000fae0
        /*0f88*/ 	.word	0x00000004
        /*0f8c*/ 	.word	0x00000088
        /*0f90*/ 	.short	0x0101
        /*0f92*/ 	.byte	0x3f
	.zero		1


	//   ....[28]....
        /*0f94*/ 	.word	0x000102d0
        /*0f98*/ 	.word	0x00000007
        /*0f9c*/ 	.word	0x00000000
        /*0fa0*/ 	.short	0x010a
        /*0fa2*/ 	.byte	0x3f
	.zero		1


	//   ....[29]....
        /*0fa4*/ 	.word	0x00010350
        /*0fa8*/ 	.word	0x00000009
        /*0fac*/ 	.word	0x00000000
        /*0fb0*/ 	.short	0x010a
        /*0fb2*/ 	.byte	0x3f
	.zero		1


	//   ....[30]....
        /*0fb4*/ 	.word	0x000103e0
        /*0fb8*/ 	.word	0x00000006
        /*0fbc*/ 	.word	0x00000000
        /*0fc0*/ 	.short	0x010a
        /*0fc2*/ 	.byte	0x3f
	.zero		1


	//   ....[31]....
        /*0fc4*/ 	.word	0x00010470
        /*0fc8*/ 	.word	0x00000009
        /*0fcc*/ 	.word	0x00000000
        /*0fd0*/ 	.short	0x010a
        /*0fd2*/ 	.byte	0x3f
	.zero		1


	//   ....[32]....
        /*0fd4*/ 	.word	0x00010500
        /*0fd8*/ 	.word	0x00000003
        /*0fdc*/ 	.word	0x00000000
        /*0fe0*/ 	.short	0x010a
        /*0fe2*/ 	.byte	0x3f
	.zero		1


	//   ....[33]....
        /*0fe4*/ 	.word	0x00010570
        /*0fe8*/ 	.word	0x00000003
        /*0fec*/ 	.word	0xfffffff8
        /*0ff0*/ 	.short	0x010a
        /*0ff2*/ 	.byte	0x3f
	.zero		1


	//   ....[34]....
        /*0ff4*/ 	.word	0x000105d0
        /*0ff8*/ 	.word	0x00000003
        /*0ffc*/ 	.word	0x00000000
        /*1000*/ 	.short	0x010a
        /*1002*/ 	.byte	0x3f
	.zero		1


	//   ....[35]....
        /*1004*/ 	.word	0x00010640
        /*1008*/ 	.word	0x00000000
        /*100c*/ 	.word	0x00000000
        /*1010*/ 	.short	0x010a
        /*1012*/ 	.byte	0x3f
	.zero		1


	//   ....[36]....
        /*1014*/ 	.word	0x000106b0
        /*1018*/ 	.word	0x00000019
        /*101c*/ 	.word	0x00000008
        /*1020*/ 	.short	0x010a
        /*1022*/ 	.byte	0x3f
	.zero		1


	//   ....[37]....
        /*1024*/ 	.word	0x00010780
        /*1028*/ 	.word	0x0000000b
        /*102c*/ 	.word	0x00000028
        /*1030*/ 	.short	0x010a
        /*1032*/ 	.byte	0x3f
	.zero		1


	//   ....[38]....
        /*1034*/ 	.word	0x00010860
        /*1038*/ 	.word	0x00000007
        /*103c*/ 	.word	0x00000000
        /*1040*/ 	.short	0x010a
        /*1042*/ 	.byte	0x3f
	.zero		1


	//   ....[39]....
        /*1044*/ 	.word	0x000108b0
        /*1048*/ 	.word	0x00000009
        /*104c*/ 	.word	0x00000000
        /*1050*/ 	.short	0x010a
        /*1052*/ 	.byte	0x3f
	.zero		1


	//   ....[40]....
        /*1054*/ 	.word	0x00010900
        /*1058*/ 	.word	0x00000006
        /*105c*/ 	.word	0x00000000
        /*1060*/ 	.short	0x010a
        /*1062*/ 	.byte	0x3f
	.zero		1


	//   ....[41]....
        /*1064*/ 	.word	0x00010950
        /*1068*/ 	.word	0x00000009
        /*106c*/ 	.word	0x00000000
        /*1070*/ 	.short	0x010a
        /*1072*/ 	.byte	0x3f
	.zero		1


	//----- nvinfo : EIATTR_NUM_MBARRIERS
	.align		4
.L_30:
        /*1074*/ 	.byte	0x03, 0x38
        /*1076*/ 	.short	0x0010


	//----- nvinfo : EIATTR_EXIT_INSTR_OFFSETS
	.align		4
        /*1078*/ 	.byte	0x04, 0x1c
        /*107a*/ 	.short	(.L_32 - .L_31)


	//   ....[0]....
.L_31:
        /*107c*/ 	.word	0x00001570


	//   ....[1]....
        /*1080*/ 	.word	0x000015d0


	//   ....[2]....
        /*1084*/ 	.word	0x0000f290


	//   ....[3]....
        /*1088*/ 	.word	0x0000f2c0


	//   ....[4]....
        /*108c*/ 	.word	0x00010550


	//----- nvinfo : EIATTR_MAX_THREADS
	.align		4
.L_32:
        /*1090*/ 	.byte	0x04, 0x05
        /*1092*/ 	.short	(.L_34 - .L_33)
.L_33:
        /*1094*/ 	.word	0x00000180
        /*1098*/ 	.word	0x00000001
        /*109c*/ 	.word	0x00000001


	//----- nvinfo : EIATTR_CRS_STACK_SIZE
	.align		4
.L_34:
        /*10a0*/ 	.byte	0x04, 0x1e
        /*10a2*/ 	.short	(.L_36 - .L_35)
.L_35:
        /*10a4*/ 	.word	0x00000000


	//----- nvinfo : EIATTR_CBANK_PARAM_SIZE
	.align		4
.L_36:
        /*10a8*/ 	.byte	0x03, 0x19
        /*10aa*/ 	.short	0x0470


	//----- nvinfo : EIATTR_PARAM_CBANK
	.align		4
        /*10ac*/ 	.byte	0x04, 0x0a
        /*10ae*/ 	.short	(.L_38 - .L_37)
	.align		4
.L_37:
        /*10b0*/ 	.word	index@(.nv.constant0._ZN7cutlass13device_kernelINS_4gemm6kernel13GemmUniversalIN4cute5tupleIJiiiiEEENS1_10collective13CollectiveMmaINS1_37MainloopSm90TmaGmmaWarpSpecializedFP8ILi5ENS5_IJNS4_1CILi4EEESB_NSA_ILi1EEEEEENS1_32KernelTmaWarpSpecializedPingpongEEENS5_IJNSA_ILi64EEENSA_ILi256EEENSA_ILi128EEEEEENS_12float_e4m3_tENS5_IJlSC_lEEESK_SL_NS4_8TiledMMAINS4_8MMA_AtomIJNS4_4SM904GMMA31MMA_64x256x32_F32E4M3E4M3_SS_TNILNSP_7ScaleInE1ELSR_1EEEEEENS4_6LayoutINS5_IJSC_SC_SC_EEENS5_IJNSA_ILi0EEESW_SW_EEEEENS5_IJNS4_10UnderscoreESZ_SZ_EEEEENS4_23SM90_TMA_LOAD_MULTICASTENS4_14ComposedLayoutINS4_7SwizzleILi3ELi4ELi3EEENS4_18smem_ptr_flag_bitsILi8EEENSU_INS5_IJNSA_ILi8EEESI_EEENS5_IJSI_SC_EEEEEEEvNS4_8identityES12_S1C_vS1D_EENS_8epilogue10collective6detail29Sm90TmaWarpSpecializedAdapterINS1G_15DefaultEpilogueISK_SL_SL_NS1F_6thread17LinearCombinationISK_Li1EffLNS1K_9ScaleType4KindE0ELNS_15FloatRoundStyleE2ESK_EENS1_15EpilogueDefaultEEEEEvvEEEEvNT_6ParamsE)
        /*10b4*/ 	.short	0x0210
        /*10b6*/ 	.short	0x0470


	//----- nvinfo : EIATTR_SW_WAR
	.align		4
.L_38:
        /*10b8*/ 	.byte	0x04, 0x36
        /*10ba*/ 	.short	(.L_40 - .L_39)
.L_39:
        /*10bc*/ 	.word	0x00000008
.L_40:


//--------------------- .nv.callgraph             --------------------------
	.section	.nv.callgraph,"",@"SHT_CUDA_CALLGRAPH"
	.align	4
	.sectionentsize	8
	.align		4
        /*0000*/ 	.word	0x00000000
	.align		4
        /*0004*/ 	.word	0xffffffff
	.align		4
        /*0008*/ 	.word	0x00000000
	.align		4
        /*000c*/ 	.word	0xfffffffe
	.align		4
        /*0010*/ 	.word	0x00000000
	.align		4
        /*0014*/ 	.word	0xfffffffd
	.align		4
        /*0018*/ 	.word	0x00000000
	.align		4
        /*001c*/ 	.word	0xfffffffc


//--------------------- .nv.constant4             --------------------------
	.section	.nv.constant4,"a",@progbits
	.align	8
	.align		8
.nv.constant4:
        /*0000*/ 	.dword	_ZN40_INTERNAL_f12ce4a6_4_k_cu_933596bf_238554cuda3std3__45__cpo5beginE
	.align		8
        /*0008*/ 	.dword	_ZN40_INTERNAL_f12ce4a6_4_k_cu_933596bf_238554cuda3std3__45__cpo3endE
	.align		8
        /*0010*/ 	.dword	_ZN40_INTERNAL_f12ce4a6_4_k_cu_933596bf_238554cuda3std3__45__cpo6cbeginE
	.align		8
        /*0018*/ 	.dword	_ZN40_INTERNAL_f12ce4a6_4_k_cu_933596bf_238554cuda3std3__45__cpo4cendE
	.align		8
        /*0020*/ 	.dword	_ZN40_INTERNAL_f12ce4a6_4_k_cu_933596bf_238554cuda3std3__442_GLOBAL__N__f12ce4a6_4_k_cu_933596bf_238556ignoreE
	.align		8
        /*0028*/ 	.dword	_ZN40_INTERNAL_f12ce4a6_4_k_cu_933596bf_238554cuda3std3__419piecewise_constructE
	.align		8
        /*0030*/ 	.dword	_ZN40_INTERNAL_f12ce4a6_4_k_cu_933596bf_238554cuda3std3__48in_placeE
	.align		8
        /*0038*/ 	.dword	_ZN40_INTERNAL_f12ce4a6_4_k_cu_933596bf_238554cuda3std6ranges3__45__cpo4swapE
	.align		8
        /*0040*/ 	.dword	_ZN40_INTERNAL_f12ce4a6_4_k_cu_933596bf_238554cuda3std6ranges3__45__cpo9iter_moveE
	.align		8
        /*0048*/ 	.dword	_ZN40_INTERNAL_f12ce4a6_4_k_cu_933596bf_238554cute7productE
	.align		8
        /*0050*/ 	.dword	_ZN40_INTERNAL_f12ce4a6_4_k_cu_933596bf_238554cute1_E


//--------------------- .text._ZN7cutlass13device_kernelINS_4gemm6kernel13GemmUniversalIN4cute5tupleIJiiiiEEENS1_10collective13CollectiveMmaINS1_37MainloopSm90TmaGmmaWarpSpecializedFP8ILi5ENS5_IJNS4_1CILi4EEESB_NSA_ILi1EEEEEENS1_32KernelTmaWarpSpecializedPingpongEEENS5_IJNSA_ILi64EEENSA_ILi256EEENSA_ILi128EEEEEENS_12float_e4m3_tENS5_IJlSC_lEEESK_SL_NS4_8TiledMMAINS4_8MMA_AtomIJNS4_4SM904GMMA31MMA_64x256x32_F32E4M3E4M3_SS_TNILNSP_7ScaleInE1ELSR_1EEEEEENS4_6LayoutINS5_IJSC_SC_SC_EEENS5_IJNSA_ILi0EEESW_SW_EEEEENS5_IJNS4_10UnderscoreESZ_SZ_EEEEENS4_23SM90_TMA_LOAD_MULTICASTENS4_14ComposedLayoutINS4_7SwizzleILi3ELi4ELi3EEENS4_18smem_ptr_flag_bitsILi8EEENSU_INS5_IJNSA_ILi8EEESI_EEENS5_IJSI_SC_EEEEEEEvNS4_8identityES12_S1C_vS1D_EENS_8epilogue10collective6detail29Sm90TmaWarpSpecializedAdapterINS1G_15DefaultEpilogueISK_SL_SL_NS1F_6thread17LinearCombinationISK_Li1EffLNS1K_9ScaleType4KindE0ELNS_15FloatRoundStyleE2ESK_EENS1_15EpilogueDefaultEEEEEvvEEEEvNT_6ParamsE --------------------------
	.section	.text._ZN7cutlass13device_kernelINS_4gemm6kernel13GemmUniversalIN4cute5tupleIJiiiiEEENS1_10collective13CollectiveMmaINS1_37MainloopSm90TmaGmmaWarpSpecializedFP8ILi5ENS5_IJNS4_1CILi4EEESB_NSA_ILi1EEEEEENS1_32KernelTmaWarpSpecializedPingpongEEENS5_IJNSA_ILi64EEENSA_ILi256EEENSA_ILi128EEEEEENS_12float_e4m3_tENS5_IJlSC_lEEESK_SL_NS4_8TiledMMAINS4_8MMA_AtomIJNS4_4SM904GMMA31MMA_64x256x32_F32E4M3E4M3_SS_TNILNSP_7ScaleInE1ELSR_1EEEEEENS4_6LayoutINS5_IJSC_SC_SC_EEENS5_IJNSA_ILi0EEESW_SW_EEEEENS5_IJNS4_10UnderscoreESZ_SZ_EEEEENS4_23SM90_TMA_LOAD_MULTICASTENS4_14ComposedLayoutINS4_7SwizzleILi3ELi4ELi3EEENS4_18smem_ptr_flag_bitsILi8EEENSU_INS5_IJNSA_ILi8EEESI_EEENS5_IJSI_SC_EEEEEEEvNS4_8identityES12_S1C_vS1D_EENS_8epilogue10collective6detail29Sm90TmaWarpSpecializedAdapterINS1G_15DefaultEpilogueISK_SL_SL_NS1F_6thread17LinearCombinationISK_Li1EffLNS1K_9ScaleType4KindE0ELNS_15FloatRoundStyleE2ESK_EENS1_15EpilogueDefaultEEEEEvvEEEEvNT_6ParamsE,"ax",@progbits
	.align	128
.text._ZN7cutlass13device_kernelINS_4gemm6kernel13GemmUniversalIN4cute5tupleIJiiiiEEENS1_10collective13CollectiveMmaINS1_37MainloopSm90TmaGmmaWarpSpecializedFP8ILi5ENS5_IJNS4_1CILi4EEESB_NSA_ILi1EEEEEENS1_32KernelTmaWarpSpecializedPingpongEEENS5_IJNSA_ILi64EEENSA_ILi256EEENSA_ILi128EEEEEENS_12float_e4m3_tENS5_IJlSC_lEEESK_SL_NS4_8TiledMMAINS4_8MMA_AtomIJNS4_4SM904GMMA31MMA_64x256x32_F32E4M3E4M3_SS_TNILNSP_7ScaleInE1ELSR_1EEEEEENS4_6LayoutINS5_IJSC_SC_SC_EEENS5_IJNSA_ILi0EEESW_SW_EEEEENS5_IJNS4_10UnderscoreESZ_SZ_EEEEENS4_23SM90_TMA_LOAD_MULTICASTENS4_14ComposedLayoutINS4_7SwizzleILi3ELi4ELi3EEENS4_18smem_ptr_flag_bitsILi8EEENSU_INS5_IJNSA_ILi8EEESI_EEENS5_IJSI_SC_EEEEEEEvNS4_8identityES12_S1C_vS1D_EENS_8epilogue10collective6detail29Sm90TmaWarpSpecializedAdapterINS1G_15DefaultEpilogueISK_SL_SL_NS1F_6thread17LinearCombinationISK_Li1EffLNS1K_9ScaleType4KindE0ELNS_15FloatRoundStyleE2ESK_EENS1_15EpilogueDefaultEEEEEvvEEEEvNT_6ParamsE:
        .type           _ZN7cutlass13device_kernelINS_4gemm6kernel13GemmUniversalIN4cute5tupleIJiiiiEEENS1_10collective13CollectiveMmaINS1_37MainloopSm90TmaGmmaWarpSpecializedFP8ILi5ENS5_IJNS4_1CILi4EEESB_NSA_ILi1EEEEEENS1_32KernelTmaWarpSpecializedPingpongEEENS5_IJNSA_ILi64EEENSA_ILi256EEENSA_ILi128EEEEEENS_12float_e4m3_tENS5_IJlSC_lEEESK_SL_NS4_8TiledMMAINS4_8MMA_AtomIJNS4_4SM904GMMA31MMA_64x256x32_F32E4M3E4M3_SS_TNILNSP_7ScaleInE1ELSR_1EEEEEENS4_6LayoutINS5_IJSC_SC_SC_EEENS5_IJNSA_ILi0EEESW_SW_EEEEENS5_IJNS4_10UnderscoreESZ_SZ_EEEEENS4_23SM90_TMA_LOAD_MULTICASTENS4_14ComposedLayoutINS4_7SwizzleILi3ELi4ELi3EEENS4_18smem_ptr_flag_bitsILi8EEENSU_INS5_IJNSA_ILi8EEESI_EEENS5_IJSI_SC_EEEEEEEvNS4_8identityES12_S1C_vS1D_EENS_8epilogue10collective6detail29Sm90TmaWarpSpecializedAdapterINS1G_15DefaultEpilogueISK_SL_SL_NS1F_6thread17LinearCombinationISK_Li1EffLNS1K_9ScaleType4KindE0ELNS_15FloatRoundStyleE2ESK_EENS1_15EpilogueDefaultEEEEEvvEEEEvNT_6ParamsE,@function
        .size           _ZN7cutlass13device_kernelINS_4gemm6kernel13GemmUniversalIN4cute5tupleIJiiiiEEENS1_10collective13CollectiveMmaINS1_37MainloopSm90TmaGmmaWarpSpecializedFP8ILi5ENS5_IJNS4_1CILi4EEESB_NSA_ILi1EEEEEENS1_32KernelTmaWarpSpecializedPingpongEEENS5_IJNSA_ILi64EEENSA_ILi256EEENSA_ILi128EEEEEENS_12float_e4m3_tENS5_IJlSC_lEEESK_SL_NS4_8TiledMMAINS4_8MMA_AtomIJNS4_4SM904GMMA31MMA_64x256x32_F32E4M3E4M3_SS_TNILNSP_7ScaleInE1ELSR_1EEEEEENS4_6LayoutINS5_IJSC_SC_SC_EEENS5_IJNSA_ILi0EEESW_SW_EEEEENS5_IJNS4_10UnderscoreESZ_SZ_EEEEENS4_23SM90_TMA_LOAD_MULTICASTENS4_14ComposedLayoutINS4_7SwizzleILi3ELi4ELi3EEENS4_18smem_ptr_flag_bitsILi8EEENSU_INS5_IJNSA_ILi8EEESI_EEENS5_IJSI_SC_EEEEEEEvNS4_8identityES12_S1C_vS1D_EENS_8epilogue10collective6detail29Sm90TmaWarpSpecializedAdapterINS1G_15DefaultEpilogueISK_SL_SL_NS1F_6thread17LinearCombinationISK_Li1EffLNS1K_9ScaleType4KindE0ELNS_15FloatRoundStyleE2ESK_EENS1_15EpilogueDefaultEEEEEvvEEEEvNT_6ParamsE,(.L_x_338 - _ZN7cutlass13device_kernelINS_4gemm6kernel13GemmUniversalIN4cute5tupleIJiiiiEEENS1_10collective13CollectiveMmaINS1_37MainloopSm90TmaGmmaWarpSpecializedFP8ILi5ENS5_IJNS4_1CILi4EEESB_NSA_ILi1EEEEEENS1_32KernelTmaWarpSpecializedPingpongEEENS5_IJNSA_ILi64EEENSA_ILi256EEENSA_ILi128EEEEEENS_12float_e4m3_tENS5_IJlSC_lEEESK_SL_NS4_8TiledMMAINS4_8MMA_AtomIJNS4_4SM904GMMA31MMA_64x256x32_F32E4M3E4M3_SS_TNILNSP_7ScaleInE1ELSR_1EEEEEENS4_6LayoutINS5_IJSC_SC_SC_EEENS5_IJNSA_ILi0EEESW_SW_EEEEENS5_IJNS4_10UnderscoreESZ_SZ_EEEEENS4_23SM90_TMA_LOAD_MULTICASTENS4_14ComposedLayoutINS4_7SwizzleILi3ELi4ELi3EEENS4_18smem_ptr_flag_bitsILi8EEENSU_INS5_IJNSA_ILi8EEESI_EEENS5_IJSI_SC_EEEEEEEvNS4_8identityES12_S1C_vS1D_EENS_8epilogue10collective6detail29Sm90TmaWarpSpecializedAdapterINS1G_15DefaultEpilogueISK_SL_SL_NS1F_6thread17LinearCombinationISK_Li1EffLNS1K_9ScaleType4KindE0ELNS_15FloatRoundStyleE2ESK_EENS1_15EpilogueDefaultEEEEEvvEEEEvNT_6ParamsE)
        .other          _ZN7cutlass13device_kernelINS_4gemm6kernel13GemmUniversalIN4cute5tupleIJiiiiEEENS1_10collective13CollectiveMmaINS1_37MainloopSm90TmaGmmaWarpSpecializedFP8ILi5ENS5_IJNS4_1CILi4EEESB_NSA_ILi1EEEEEENS1_32KernelTmaWarpSpecializedPingpongEEENS5_IJNSA_ILi64EEENSA_ILi256EEENSA_ILi128EEEEEENS_12float_e4m3_tENS5_IJlSC_lEEESK_SL_NS4_8TiledMMAINS4_8MMA_AtomIJNS4_4SM904GMMA31MMA_64x256x32_F32E4M3E4M3_SS_TNILNSP_7ScaleInE1ELSR_1EEEEEENS4_6LayoutINS5_IJSC_SC_SC_EEENS5_IJNSA_ILi0EEESW_SW_EEEEENS5_IJNS4_10UnderscoreESZ_SZ_EEEEENS4_23SM90_TMA_LOAD_MULTICASTENS4_14ComposedLayoutINS4_7SwizzleILi3ELi4ELi3EEENS4_18smem_ptr_flag_bitsILi8EEENSU_INS5_IJNSA_ILi8EEESI_EEENS5_IJSI_SC_EEEEEEEvNS4_8identityES12_S1C_vS1D_EENS_8epilogue10collective6detail29Sm90TmaWarpSpecializedAdapterINS1G_15DefaultEpilogueISK_SL_SL_NS1F_6thread17LinearCombinationISK_Li1EffLNS1K_9ScaleType4KindE0ELNS_15FloatRoundStyleE2ESK_EENS1_15EpilogueDefaultEEEEEvvEEEEvNT_6ParamsE,@"STO_CUDA_ENTRY STV_DEFAULT"
_ZN7cutlass13device_kernelINS_4gemm6kernel13GemmUniversalIN4cute5tupleIJiiiiEEENS1_10collective13CollectiveMmaINS1_37MainloopSm90TmaGmmaWarpSpecializedFP8ILi5ENS5_IJNS4_1CILi4EEESB_NSA_ILi1EEEEEENS1_32KernelTmaWarpSpecializedPingpongEEENS5_IJNSA_ILi64EEENSA_ILi256EEENSA_ILi128EEEEEENS_12float_e4m3_tENS5_IJlSC_lEEESK_SL_NS4_8TiledMMAINS4_8MMA_AtomIJNS4_4SM904GMMA31MMA_64x256x32_F32E4M3E4M3_SS_TNILNSP_7ScaleInE1ELSR_1EEEEEENS4_6LayoutINS5_IJSC_SC_SC_EEENS5_IJNSA_ILi0EEESW_SW_EEEEENS5_IJNS4_10UnderscoreESZ_SZ_EEEEENS4_23SM90_TMA_LOAD_MULTICASTENS4_14ComposedLayoutINS4_7SwizzleILi3ELi4ELi3EEENS4_18smem_ptr_flag_bitsILi8EEENSU_INS5_IJNSA_ILi8EEESI_EEENS5_IJSI_SC_EEEEEEEvNS4_8identityES12_S1C_vS1D_EENS_8epilogue10collective6detail29Sm90TmaWarpSpecializedAdapterINS1G_15DefaultEpilogueISK_SL_SL_NS1F_6thread17LinearCombinationISK_Li1EffLNS1K_9ScaleType4KindE0ELNS_15FloatRoundStyleE2ESK_EENS1_15EpilogueDefaultEEEEEvvEEEEvNT_6ParamsE:
[----:B------:R-:W0:Y:S02]  /*0000*/  LDC R1, c[0x0][0x28] ;  /* 0x00000a00ff017b82 */ /* 0x000e240000000800 */
[----:B0-----:R-:W-:Y:S01]  /*0010*/  VIADD R1, R1, 0xfffffef0 ;  /* 0xfffffef001017836 */ /* 0x001fe20000000000 */
[----:B------:R-:W0:Y:S01]  /*0020*/  S2R R3, SR_TID.X ;  /* 0x0000000000037919 */ /* 0x000e220000002100 */
[----:B------:R-:W-:Y:S01]  /*0030*/  ELECT P0, URZ, PT ;  /* 0x00000000003f782f */ /* 0x000fe20003800000 */
[----:B------:R-:W-:Y:S01]  /*0040*/  BSSY B0, `(.L_x_0) ;  /* 0x0000014000007945 */ /* 0x000fe20003800000 */
[--C-:B0-----:R-:W-:Y:S02]  /*0050*/  SHF.R.U32.HI R0, RZ, 0x5, R3.reuse ;  /* 0x00000005ff007819 */ /* 0x101fe40000011603 */
[----:B------:R-:W-:-:S03]  /*0060*/  SHF.R.U32.HI R5, RZ, 0x7, R3 ;  /* 0x00000007ff057819 */ /* 0x000fc60000011603 */
[----:B------:R-:W0:Y:S02]  /*0070*/  SHFL.IDX PT, R2, R0, RZ, 0x1f ;  /* 0x00001fff00027589 */ /* 0x000e2400000e0000 */
[----:B0-----:R-:W-:Y:S02]  /*0080*/  R2UR UR6, R2 ;  /* 0x00000000020672ca */ /* 0x001fe400000e0000 */
[----:B------:R0:W1:Y:S11]  /*0090*/  SHFL.IDX PT, R2, R5, RZ, 0x1f ;  /* 0x00001fff05027589 */ /* 0x00007600000e0000 */
[----:B------:R-:W-:-:S02]  /*00a0*/  USHF.R.S32.HI UR4, URZ, 0x1f, UR6 ;  /* 0x0000001f3f047899 */ /* 0x000fc40008011406 */
[----:B------:R-:W-:Y:S02]  /*00b0*/  ISETP.NE.OR P0, PT, RZ, UR6, !P0 ;  /* 0x00000006ff007c0c */ /* 0x000fe4000c705670 */
[----:B------:R-:W-:-:S04]  /*00c0*/  ULEA.HI UR4, UR4, UR6, URZ, 0x2 ;  /* 0x0000000604047291 */ /* 0x000fc8000f8f103f */
[----:B------:R-:W-:-:S04]  /*00d0*/  ULOP3.LUT UR4, UR4, 0xfffffffc, URZ, 0xc0, !UPT ;  /* 0xfffffffc04047892 */ /* 0x000fc8000f8ec03f */
[----:B------:R-:W-:-:S03]  /*00e0*/  UIADD3 UR6, UR6, -UR4, URZ ;  /* 0x8000000406067290 */ /* 0x000fc6000fffe03f */
[----:B01----:R-:W-:Y:S09]  /*00f0*/  @P0 BRA `(.L_x_1) ;  /* 0x0000000000200947 */ /* 0x003ff20003800000 */
[----:B------:R-:W-:Y:S02]  /*0100*/  ULDC.64 UR4, c[0x0][0x198] ;  /* 0x0000660000047ab9 */ /* 0x000fe40000000a00 */
[----:B------:R-:W-:Y:S02]  /*0110*/  UIADD3 UR8, UP0, UR4, 0xf0, URZ ;  /* 0x000000f004087890 */ /* 0x000fe4000ff1e03f */
[----:B------:R-:W-:Y:S02]  /*0120*/  UIADD3 UR4, UP1, UR4, 0x1f0, URZ ;  /* 0x000001f004047890 */ /* 0x000fe4000ff3e03f */
[----:B------:R-:W-:Y:S02]  /*0130*/  UIADD3.X UR9, URZ, UR5, URZ, UP0, !UPT ;  /* 0x000000053f097290 */ /* 0x000fe400087fe43f */
[----:B------:R-:W-:-:S07]  /*0140*/  UIADD3.X UR5, URZ, UR5, URZ, UP1, !UPT ;  /* 0x000000053f057290 */ /* 0x000fce0008ffe43f */
[----:B------:R0:W-:Y:S02]  /*0150*/  UTMACCTL.PF [UR8] ;  /* 0x00000000080079b9 */ /* 0x0001e40008040000 */
[----:B------:R0:W-:Y:S02]  /*0160*/  UTMACCTL.PF [UR4] ;  /* 0x00000000040079b9 */ /* 0x0001e40008040000 */
[----:B0-----:R-:W-:Y:S01]  /*0170*/  NOP ;  /* 0x0000000000007918 */ /* 0x001fe20000000000 */
.L_x_1:
[----:B------:R-:W-:Y:S05]  /*0180*/  BSYNC B0 ;  /* 0x0000000000007941 */ /* 0x000fea0003800000 */
.L_x_0:
[----:B------:R-:W0:Y:S01]  /*0190*/  SHFL.IDX PT, R6, R0, RZ, 0x1f ;  /* 0x00001fff00067589 */ /* 0x000e2200000e0000 */
[----:B------:R-:W-:Y:S01]  /*01a0*/  R2UR UR13, R2 ;  /* 0x00000000020d72ca */ /* 0x000fe200000e0000 */
[----:B------:R-:W-:Y:S01]  /*01b0*/  UISETP.NE.AND UP0, UPT, UR6, 0x3, UPT ;  /* 0x000000030600788c */ /* 0x000fe2000bf05270 */
[----:B------:R-:W-:-:S03]  /*01c0*/  SHF.R.S32.HI R2, RZ, 0x1f, R3 ;  /* 0x0000001fff027819 */ /* 0x000fc60000011403 */
[----:B------:R-:W-:-:S08]  /*01d0*/  UISETP.EQ.OR UP0, UPT, UR6, URZ, !UP0 ;  /* 0x0000003f0600728c */ /* 0x000fd0000c702670 */
[----:B------:R-:W-:Y:S02]  /*01e0*/  UIADD3 UR12, UR13, -0x1, URZ ;  /* 0xffffffff0d0c7890 */ /* 0x000fe4000fffe03f */
[----:B------:R-:W-:Y:S02]  /*01f0*/  UISETP.EQ.AND UP0, UPT, UR13, URZ, UP0 ;  /* 0x0000003f0d00728c */ /* 0x000fe40008702270 */
[----:B------:R-:W-:Y:S02]  /*0200*/  UISETP.GE.U32.AND UP1, UPT, UR12, 0x2, UPT ;  /* 0x000000020c00788c */ /* 0x000fe4000bf26070 */
[----:B------:R-:W-:Y:S01]  /*0210*/  USEL UR15, URZ, 0x1, !UP0 ;  /* 0x000000013f0f7887 */ /* 0x000fe2000c000000 */
[----:B0-----:R-:W-:-:S03]  /*0220*/  ISETP.NE.AND P0, PT, R6, RZ, PT ;  /* 0x000000ff0600720c */ /* 0x001fc60003f05270 */
[----:B------:R-:W-:-:S10]  /*0230*/  USEL UR15, UR15, 0x2, UP1 ;  /* 0x000000020f0f7887 */ /* 0x000fd40008800000 */
[----:B------:R-:W-:Y:S05]  /*0240*/  @P0 BRA `(.L_x_2) ;  /* 0x0000000000600947 */ /* 0x000fea0003800000 */
[----:B------:R-:W0:Y:S01]  /*0250*/  S2UR UR7, SR_CgaCtaId ;  /* 0x00000000000779c3 */ /* 0x000e220000008800 */
[----:B------:R-:W-:Y:S01]  /*0260*/  UMOV UR4, 0x400 ;  /* 0x0000040000047882 */ /* 0x000fe20000000000 */
[----:B------:R-:W-:Y:S01]  /*0270*/  UMOV UR5, 0x1 ;  /* 0x0000000100057882 */ /* 0x000fe20000000000 */
[----:B------:R-:W-:Y:S01]  /*0280*/  UMOV UR8, 0x7 ;  /* 0x0000000700087882 */ /* 0x000fe20000000000 */
[----:B------:R-:W-:Y:S01]  /*0290*/  ELECT P0, URZ, PT ;  /* 0x00000000003f782f */ /* 0x000fe20003800000 */
[----:B------:R-:W-:-:S04]  /*02a0*/  UIADD3 UR8, -UR8, 0x100000, URZ ;  /* 0x0010000008087890 */ /* 0x000fc8000fffe13f */
[----:B------:R-:W-:Y:S02]  /*02b0*/  USHF.L.U32 UR9, UR8, 0xb, URZ ;  /* 0x0000000b08097899 */ /* 0x000fe4000800063f */
[----:B------:R-:W-:Y:S02]  /*02c0*/  USHF.L.U32 UR8, UR8, 0x1, URZ ;  /* 0x0000000108087899 */ /* 0x000fe4000800063f */
[----:B0-----:R-:W-:Y:S02]  /*02d0*/  ULEA UR7, UR7, UR4, 0x18 ;  /* 0x0000000407077291 */ /* 0x001fe4000f8ec03f */
[----:B------:R-:W-:-:S04]  /*02e0*/  UIADD3 UR4, -UR5, 0x100000, URZ ;  /* 0x0010000005047890 */ /* 0x000fc8000fffe13f */
[----:B------:R-:W-:Y:S02]  /*02f0*/  USHF.L.U32 UR5, UR4, 0xb, URZ ;  /* 0x0000000b04057899 */ /* 0x000fe4000800063f */
[----:B------:R-:W-:Y:S01]  /*0300*/  USHF.L.U32 UR4, UR4, 0x1, URZ ;  /* 0x0000000104047899 */ /* 0x000fe2000800063f */
[----:B------:R-:W0:Y:S11]  /*0310*/  FENCE.VIEW.ASYNC.S ;  /* 0x00000000000073c6 */ /* 0x000e360000000000 */
[----:B0-----:R0:W1:Y:S01]  /*0320*/  SYNCS.EXCH.64 URZ, [UR7], UR4 ;  /* 0x00000004073f75b2 */ /* 0x0010620008000100 */
[----:B------:R0:W2:Y:S01]  /*0330*/  SYNCS.EXCH.64 URZ, [UR7+0x28], UR8 ;  /* 0x00002808073f75b2 */ /* 0x0000a20008000100 */
[----:B------:R0:W3:Y:S01]  /*0340*/  SYNCS.EXCH.64 URZ, [UR7+0x8], UR4 ;  /* 0x00000804073f75b2 */ /* 0x0000e20008000100 */
[----:B------:R0:W4:Y:S01]  /*0350*/  SYNCS.EXCH.64 URZ, [UR7+0x30], UR8 ;  /* 0x00003008073f75b2 */ /* 0x0001220008000100 */
[----:B------:R0:W0:Y:S01]  /*0360*/  SYNCS.EXCH.64 URZ, [UR7+0x10], UR4 ;  /* 0x00001004073f75b2 */ /* 0x0000220008000100 */
[----:B------:R0:W0:Y:S01]  /*0370*/  SYNCS.EXCH.64 URZ, [UR7+0x38], UR8 ;  /* 0x00003808073f75b2 */ /* 0x0000220008000100 */
[----:B------:R0:W0:Y:S01]  /*0380*/  SYNCS.EXCH.64 URZ, [UR7+0x18], UR4 ;  /* 0x00001804073f75b2 */ /* 0x0000220008000100 */
[----:B------:R0:W0:Y:S01]  /*0390*/  SYNCS.EXCH.64 URZ, [UR7+0x40], UR8 ;  /* 0x00004008073f75b2 */ /* 0x0000220008000100 */
[----:B------:R0:W0:Y:S01]  /*03a0*/  SYNCS.EXCH.64 URZ, [UR7+0x20], UR4 ;  /* 0x00002004073f75b2 */ /* 0x0000220008000100 */
[----:B------:R0:W0:Y:S01]  /*03b0*/  SYNCS.EXCH.64 URZ, [UR7+0x48], UR8 ;  /* 0x00004808073f75b2 */ /* 0x0000220008000100 */
[----:B------:R-:W-:Y:S01]  /*03c0*/  NOP ;  /* 0x0000000000007918 */ /* 0x000fe20000000000 */
.L_x_2:
[----:B------:R-:W-:Y:S01]  /*03d0*/  LEA.HI R2, R2, R3, RZ, 0x7 ;  /* 0x0000000302027211 */ /* 0x000fe200078f38ff */
[----:B------:R-:W5:Y:S01]  /*03e0*/  SHFL.IDX PT, R8, R0, RZ, 0x1f ;  /* 0x00001fff00087589 */ /* 0x000f6200000e0000 */
[----:B------:R-:W1:Y:S01]  /*03f0*/  S2UR UR14, SR_CTAID.X ;  /* 0x00000000000e79c3 */ /* 0x000e620000002500 */
[----:B------:R-:W-:Y:S02]  /*0400*/  ELECT P0, URZ, PT ;  /* 0x00000000003f782f */ /* 0x000fe40003800000 */
[----:B------:R-:W-:Y:S01]  /*0410*/  LOP3.LUT R2, R2, 0xffffff80, RZ, 0xc0, !PT ;  /* 0xffffff8002027812 */ /* 0x000fe200078ec0ff */
[----:B------:R1:W2:Y:S01]  /*0420*/  SHFL.IDX PT, R10, R0, RZ, 0x1f ;  /* 0x00001fff000a7589 */ /* 0x0002a200000e0000 */
[----:B------:R-:W-:Y:S01]  /*0430*/  SHF.R.S32.HI R9, RZ, 0x1f, R6 ;  /* 0x0000001fff097819 */ /* 0x000fe20000011406 */
[----:B0-----:R-:W-:Y:S01]  /*0440*/  ULDC UR4, c[0x0][0x150] ;  /* 0x0000540000047ab9 */ /* 0x001fe20000000800 */
[----:B------:R-:W-:Y:S01]  /*0450*/  ELECT P1, URZ, PT ;  /* 0x00000000003f782f */ /* 0x000fe20003820000 */
[----:B------:R-:W-:Y:S01]  /*0460*/  IMAD.IADD R2, R3, 0x1, -R2 ;  /* 0x0000000103027824 */ /* 0x000fe200078e0a02 */
[----:B------:R-:W-:Y:S01]  /*0470*/  LEA.HI R9, R9, R6, RZ, 0x2 ;  /* 0x0000000609097211 */ /* 0x000fe200078f10ff */
[----:B------:R-:W0:Y:S01]  /*0480*/  LDC R11, c[0x0][0x144] ;  /* 0x00005100ff0b7b82 */ /* 0x000e220000000800 */
[----:B------:R-:W-:Y:S01]  /*0490*/  UMOV UR9, 0x80 ;  /* 0x0000008000097882 */ /* 0x000fe20000000000 */
[----:B------:R-:W-:Y:S01]  /*04a0*/  NOP ;  /* 0x0000000000007918 */ /* 0x000fe20000000000 */
[----:B------:R-:W-:Y:S01]  /*04b0*/  SHF.R.S32.HI R13, RZ, 0x1f, R2 ;  /* 0x0000001fff0d7819 */ /* 0x000fe20000011402 */
[----:B------:R-:W-:Y:S01]  /*04c0*/  NOP ;  /* 0x0000000000007918 */ /* 0x000fe20000000000 */
[----:B------:R-:W-:-:S02]  /*04d0*/  LOP3.LUT R9, R9, 0x3ffffffc, RZ, 0xc0, !PT ;  /* 0x3ffffffc09097812 */ /* 0x000fc400078ec0ff */
[----:B------:R-:W-:Y:S01]  /*04e0*/  LEA.HI R4, R13, R2, RZ, 0x3 ;  /* 0x000000020d047211 */ /* 0x000fe200078f18ff */
[----:B------:R-:W3:Y:S01]  /*04f0*/  LDC R15, c[0x0][0x148] ;  /* 0x00005200ff0f7b82 */ /* 0x000ee20000000800 */
[----:B------:R-:W-:Y:S01]  /*0500*/  ISETP.NE.AND P3, PT, RZ, UR13, PT ;  /* 0x0000000dff007c0c */ /* 0x000fe2000bf65270 */
[----:B------:R-:W-:Y:S01]  /*0510*/  IMAD.IADD R9, R6, 0x1, -R9 ;  /* 0x0000000106097824 */ /* 0x000fe200078e0a09 */
[--C-:B------:R-:W-:Y:S01]  /*0520*/  SHF.R.S32.HI R7, RZ, 0x3, R4.reuse ;  /* 0x00000003ff077819 */ /* 0x100fe20000011404 */
[----:B------:R-:W4:Y:S01]  /*0530*/  SHFL.IDX PT, R6, R5, RZ, 0x1f ;  /* 0x00001fff05067589 */ /* 0x000f2200000e0000 */
[----:B------:R-:W-:Y:S02]  /*0540*/  SHF.R.S32.HI R4, RZ, 0x1f, R4 ;  /* 0x0000001fff047819 */ /* 0x000fe40000011404 */
[----:B-----5:R-:W-:Y:S02]  /*0550*/  ISETP.NE.OR P0, PT, R8, RZ, !P0 ;  /* 0x000000ff0800720c */ /* 0x020fe40004705670 */
[----:B------:R-:W-:-:S02]  /*0560*/  LEA.HI R8, R4, R7, RZ, 0x2 ;  /* 0x0000000704087211 */ /* 0x000fc400078f10ff */
[----:B------:R-:W5:Y:S01]  /*0570*/  S2R R4, SR_CTAID.Y ;  /* 0x0000000000047919 */ /* 0x000f620000002600 */
[----:B-1----:R-:W-:Y:S02]  /*0580*/  I2FP.F32.U32 R0, UR14 ;  /* 0x0000000e00007c45 */ /* 0x002fe40008201000 */
[----:B------:R-:W-:Y:S02]  /*0590*/  LOP3.LUT R8, R8, 0xfffffffc, RZ, 0xc0, !PT ;  /* 0xfffffffc08087812 */ /* 0x000fe400078ec0ff */
[----:B--2---:R-:W-:Y:S01]  /*05a0*/  ISETP.NE.OR P1, PT, R10, RZ, !P1 ;  /* 0x000000ff0a00720c */ /* 0x004fe20004f25670 */
[----:B------:R-:W-:Y:S01]  /*05b0*/  FMUL R0, R0, UR4 ;  /* 0x0000000400007c20 */ /* 0x000fe20008400000 */
[----:B------:R-:W-:Y:S01]  /*05c0*/  ULDC UR4, c[0x0][0x154] ;  /* 0x0000550000047ab9 */ /* 0x000fe20000000800 */
[----:B------:R-:W-:Y:S01]  /*05d0*/  IMAD.IADD R8, R7, 0x1, -R8 ;  /* 0x0000000107087824 */ /* 0x000fe200078e0a08 */
[----:B------:R-:W-:-:S03]  /*05e0*/  VOTEU.ALL UP0, P0 ;  /* 0x00000000003f7886 */ /* 0x000fc60000000000 */
[----:B------:R-:W1:Y:S01]  /*05f0*/  F2I.U32.TRUNC.NTZ R0, R0 ;  /* 0x0000000000007305 */ /* 0x000e62000020f000 */
[----:B------:R-:W-:Y:S01]  /*0600*/  IMAD R8, R9, 0x4, R8 ;  /* 0x0000000409087824 */ /* 0x000fe200078e0208 */
[----:B------:R-:W2:Y:S01]  /*0610*/  @!UP0 S2UR UR8, SR_CgaCtaId ;  /* 0x00000000000889c3 */ /* 0x000ea20000008800 */
[----:B------:R-:W-:Y:S01]  /*0620*/  @!UP0 UMOV UR7, 0x400 ;  /* 0x0000040000078882 */ /* 0x000fe20000000000 */
[----:B----4-:R-:W-:Y:S02]  /*0630*/  R2UR UR18, R6 ;  /* 0x00000000061272ca */ /* 0x010fe400000e0000 */
[----:B------:R-:W-:Y:S01]  /*0640*/  VOTEU.ALL UP1, P1 ;  /* 0x00000000003f7886 */ /* 0x000fe20000820000 */
[----:B------:R-:W-:Y:S01]  /*0650*/  SHF.R.S32.HI R7, RZ, 0x1f, R8 ;  /* 0x0000001fff077819 */ /* 0x000fe20000011408 */
[----:B------:R-:W-:Y:S01]  /*0660*/  VOTEU.ALL UP2, P1 ;  /* 0x00000000003f7886 */ /* 0x000fe20000840000 */
[----:B------:R-:W-:Y:S01]  /*0670*/  VOTEU.ALL UP3, P1 ;  /* 0x00000000003f7886 */ /* 0x000fe20000860000 */
[----:B------:R-:W-:Y:S01]  /*0680*/  VOTEU.ALL UP4, P1 ;  /* 0x00000000003f7886 */ /* 0x000fe20000880000 */
[----:B------:R-:W-:Y:S01]  /*0690*/  LEA.HI R7, R7, R8, RZ, 0x2 ;  /* 0x0000000807077211 */ /* 0x000fe200078f10ff */
[----:B------:R-:W4:Y:S01]  /*06a0*/  @!UP1 S2UR UR11, SR_CgaCtaId ;  /* 0x00000000000b99c3 */ /* 0x000f220000008800 */
[----:B------:R-:W-:Y:S01]  /*06b0*/  @!UP1 UMOV UR10, 0x400 ;  /* 0x00000400000a9882 */ /* 0x000fe20000000000 */
[----:B------:R-:W-:Y:S01]  /*06c0*/  VOTEU.ALL UP5, P1 ;  /* 0x00000000003f7886 */ /* 0x000fe200008a0000 */
[----:B-1----:R-:W-:Y:S01]  /*06d0*/  IMAD.MOV R14, RZ, RZ, -R0 ;  /* 0x000000ffff0e7224 */ /* 0x002fe200078e0a00 */
[----:B------:R-:W-:Y:S01]  /*06e0*/  LOP3.LUT R9, R7, 0xfffffffc, RZ, 0xc0, !PT ;  /* 0xfffffffc07097812 */ /* 0x000fe200078ec0ff */
[----:B------:R-:W-:-:S02]  /*06f0*/  IMAD.SHL.U32 R7, R8, 0x4, RZ ;  /* 0x0000000408077824 */ /* 0x000fc400078e00ff */
[----:B0-----:R-:W-:Y:S01]  /*0700*/  IMAD R14, R11, R14, UR14 ;  /* 0x0000000e0b0e7e24 */ /* 0x001fe2000f8e020e */
[----:B-----5:R-:W-:Y:S01]  /*0710*/  I2FP.F32.U32 R0, R4 ;  /* 0x0000000400007245 */ /* 0x020fe20000201000 */
[C---:B------:R-:W-:Y:S01]  /*0720*/  IMAD.IADD R9, R8.reuse, 0x1, -R9 ;  /* 0x0000000108097824 */ /* 0x040fe200078e0a09 */
[----:B------:R-:W-:Y:S02]  /*0730*/  LOP3.LUT R12, R8, 0xc, R7, 0x78, !PT ;  /* 0x0000000c080c7812 */ /* 0x000fe400078e7807 */
[----:B------:R-:W0:Y:S01]  /*0740*/  LDC R8, c[0x0][0x140] ;  /* 0x00005000ff087b82 */ /* 0x000e220000000800 */
[----:B------:R-:W-:Y:S01]  /*0750*/  FMUL R0, R0, UR4 ;  /* 0x0000000400007c20 */ /* 0x000fe20008400000 */
[----:B------:R-:W-:Y:S01]  /*0760*/  ISETP.NE.AND P2, PT, R9, R14, PT ;  /* 0x0000000e0900720c */ /* 0x000fe20003f45270 */
[----:B------:R-:W-:Y:S01]  /*0770*/  UMOV UR4, 0x20 ;  /* 0x0000002000047882 */ /* 0x000fe20000000000 */
[----:B--2---:R-:W-:Y:S01]  /*0780*/  @!UP0 ULEA UR7, UR8, UR7, 0x18 ;  /* 0x0000000708078291 */ /* 0x004fe2000f8ec03f */
[----:B------:R1:W-:Y:S01]  /*0790*/  STL [R1+0x78], R12 ;  /* 0x0000780c01007387 */ /* 0x0003e20000100800 */
[----:B------:R-:W-:-:S04]  /*07a0*/  @!UP0 UIADD3 UR4, -UR4, 0x100000, URZ ;  /* 0x0010000004048890 */ /* 0x000fc8000fffe13f */
[----:B------:R-:W-:Y:S02]  /*07b0*/  @!UP0 USHF.L.U32 UR5, UR4, 0xb, URZ ;  /* 0x0000000b04058899 */ /* 0x000fe4000800063f */
[----:B------:R-:W-:Y:S01]  /*07c0*/  @!UP0 USHF.L.U32 UR4, UR4, 0x1, URZ ;  /* 0x0000000104048899 */ /* 0x000fe2000800063f */
[----:B------:R-:W2:Y:S01]  /*07d0*/  F2I.U32.TRUNC.NTZ R0, R0 ;  /* 0x0000000000007305 */ /* 0x000ea2000020f000 */
[----:B------:R-:W-:-:S04]  /*07e0*/  @!UP1 UIADD3 UR8, -UR9, 0x100000, URZ ;  /* 0x0010000009089890 */ /* 0x000fc8000fffe13f */
[----:B------:R-:W-:Y:S02]  /*07f0*/  @!UP1 USHF.L.U32 UR9, UR8, 0xb, URZ ;  /* 0x0000000b08099899 */ /* 0x000fe4000800063f */
[----:B------:R-:W-:Y:S01]  /*0800*/  @!UP1 USHF.L.U32 UR8, UR8, 0x1, URZ ;  /* 0x0000000108089899 */ /* 0x000fe2000800063f */
[----:B------:R-:W-:Y:S01]  /*0810*/  VOTEU.ALL UP0, P0 ;  /* 0x00000000003f7886 */ /* 0x000fe20000000000 */
[----:B----4-:R-:W-:Y:S01]  /*0820*/  @!UP1 ULEA UR10, UR11, UR10, 0x18 ;  /* 0x0000000a0b0a9291 */ /* 0x010fe2000f8ec03f */
[----:B------:R-:W-:Y:S01]  /*0830*/  VOTEU.ALL UP1, P0 ;  /* 0x00000000003f7886 */ /* 0x000fe20000020000 */
[----:B------:R-:W-:Y:S01]  /*0840*/  LOP3.LUT P0, RZ, R2, 0x7, RZ, 0xc0, !PT ;  /* 0x0000000702ff7812 */ /* 0x000fe2000780c0ff */
[----:B------:R-:W4:Y:S02]  /*0850*/  FENCE.VIEW.ASYNC.S ;  /* 0x00000000000073c6 */ /* 0x000f240000000000 */
[----:B----4-:R1:W4:Y:S01]  /*0860*/  @!UP0 SYNCS.EXCH.64 URZ, [UR7+0x80], UR4 ;  /* 0x00008004073f85b2 */ /* 0x0103220008000100 */
[----:B------:R-:W-:Y:S01]  /*0870*/  ISETP.LT.U32.AND P0, PT, R12, 0x10, !P0 ;  /* 0x000000100c00780c */ /* 0x000fe20004701070 */
[----:B--2---:R-:W-:Y:S01]  /*0880*/  IMAD.MOV R18, RZ, RZ, -R0 ;  /* 0x000000ffff127224 */ /* 0x004fe200078e0a00 */
[----:B------:R-:W-:-:S02]  /*0890*/  @P2 SHF.R.S32.HI R0, RZ, 0x1f, R12 ;  /* 0x0000001fff002819 */ /* 0x000fc4000001140c */
[----:B0-----:R-:W-:Y:S01]  /*08a0*/  ISETP.EQ.U32.AND P1, PT, R8, 0x1, PT ;  /* 0x000000010800780c */ /* 0x001fe20003f22070 */
[----:B---3--:R-:W-:Y:S01]  /*08b0*/  IMAD R7, R15, R18, R4 ;  /* 0x000000120f077224 */ /* 0x008fe200078e0204 */
[----:B------:R-:W-:-:S04]  /*08c0*/  @P2 LEA.HI R0, R0, R12, RZ, 0x2 ;  /* 0x0000000c00002211 */ /* 0x000fc800078f10ff */
[----:B------:R-:W-:Y:S01]  /*08d0*/  @P2 SHF.R.S32.HI R0, RZ, 0x2, R0 ;  /* 0x00000002ff002819 */ /* 0x000fe20000011400 */
[----:B------:R1:W0:Y:S03]  /*08e0*/  @!UP1 SYNCS.EXCH.64 URZ, [UR7+0x88], UR4 ;  /* 0x00008804073f95b2 */ /* 0x0002260008000100 */
[----:B------:R-:W-:Y:S01]  /*08f0*/  @P2 ISETP.NE.AND P4, PT, R0, R7, PT ;  /* 0x000000070000220c */ /* 0x000fe20003f85270 */
[----:B------:R-:W-:Y:S01]  /*0900*/  IMAD.MOV.U32 R0, RZ, RZ, 0x1 ;  /* 0x00000001ff007424 */ /* 0x000fe200078e00ff */
[----:B------:R-:W-:Y:S01]  /*0910*/  SEL R7, RZ, 0x1, !P0 ;  /* 0x00000001ff077807 */ /* 0x000fe20004000000 */
[----:B------:R-:W-:Y:S01]  /*0920*/  NOP ;  /* 0x0000000000007918 */ /* 0x000fe20000000000 */
[----:B------:R-:W-:-:S04]  /*0930*/  @P2 SEL R0, RZ, 0x1, P4 ;  /* 0x00000001ff002807 */ /* 0x000fc80002000000 */
[----:B------:R-:W-:-:S05]  /*0940*/  LOP3.LUT R0, R0, R7, RZ, 0xc0, !PT ;  /* 0x0000000700007212 */ /* 0x000fca00078ec0ff */
[----:B------:R1:W-:Y:S01]  /*0950*/  STL [R1+0x70], R0 ;  /* 0x0000700001007387 */ /* 0x0003e20000100800 */
[----:B------:R1:W2:Y:S01]  /*0960*/  @!UP2 SYNCS.EXCH.64 URZ, [UR10+0x60], UR8 ;  /* 0x000060080a3fa5b2 */ /* 0x0002a20008000100 */
[----:B------:R1:W3:Y:S01]  /*0970*/  @!UP3 SYNCS.EXCH.64 URZ, [UR10+0x68], UR8 ;  /* 0x000068080a3fb5b2 */ /* 0x0002e20008000100 */
[----:B------:R1:W0:Y:S01]  /*0980*/  @!UP4 SYNCS.EXCH.64 URZ, [UR10+0x70], UR8 ;  /* 0x000070080a3fc5b2 */ /* 0x0002220008000100 */
[----:B------:R1:W0:Y:S01]  /*0990*/  @!UP5 SYNCS.EXCH.64 URZ, [UR10+0x78], UR8 ;  /* 0x000078080a3fd5b2 */ /* 0x0002220008000100 */
[----:B------:R-:W-:Y:S01]  /*09a0*/  NOP ;  /* 0x0000000000007918 */ /* 0x000fe20000000000 */
[----:B----4-:R-:W-:Y:S05]  /*09b0*/  @!P1 BRA `(.L_x_3) ;  /* 0x0000000000089947 */ /* 0x010fea0003800000 */
[----:B0-23--:R-:W-:Y:S01]  /*09c0*/  UCGABAR_ARV ;  /* 0x00000000000079c7 */ /* 0x00dfe20008000000 */
[----:B------:R-:W-:Y:S05]  /*09d0*/  BRA `(.L_x_4) ;  /* 0x0000000000047947 */ /* 0x000fea0003800000 */
.L_x_3:
[----:B0-23--:R-:W-:Y:S01]  /*09e0*/  NOP ;  /* 0x0000000000007918 */ /* 0x00dfe20000000000 */
.L_x_4:
[----:B-1----:R-:W-:Y:S01]  /*09f0*/  ULDC.64 UR4, c[0x0][0x598] ;  /* 0x0001660000047ab9 */ /* 0x002fe20000000a00 */
[----:B------:R-:W-:Y:S01]  /*0a00*/  ULDC.64 UR20, c[0x0][0x208] ;  /* 0x0000820000147ab9 */ /* 0x000fe20000000a00 */
[----:B------:R-:W-:-:S04]  /*0a10*/  ISETP.NE.U32.AND P0, PT, RZ, UR4, PT ;  /* 0x00000004ff007c0c */ /* 0x000fc8000bf05070 */
[----:B------:R-:W-:-:S13]  /*0a20*/  ISETP.NE.AND.EX P0, PT, RZ, UR5, PT, P0 ;  /* 0x00000005ff007c0c */ /* 0x000fda000bf05300 */
[----:B------:R-:W-:Y:S05]  /*0a30*/  @!P0 BRA `(.L_x_5) ;  /* 0x0000000000208947 */ /* 0x000fea0003800000 */
[----:B------:R-:W0:Y:S02]  /*0a40*/  LDC.64 R6, c[0x0][0x598] ;  /* 0x00016600ff067b82 */ /* 0x000e240000000a00 */
[----:B0-----:R-:W2:Y:S02]  /*0a50*/  LDG.E.64 R6, desc[UR20][R6.64] ;  /* 0x0000001406067981 */ /* 0x001ea4000c1e1b00 */
[----:B--2---:R-:W-:-:S04]  /*0a60*/  ISETP.NE.U32.AND P0, PT, R6, RZ, PT ;  /* 0x000000ff0600720c */ /* 0x004fc80003f05070 */
[----:B------:R-:W-:-:S13]  /*0a70*/  ISETP.NE.AND.EX P0, PT, R7, RZ, PT, P0 ;  /* 0x000000ff0700720c */ /* 0x000fda0003f05300 */
[----:B------:R-:W-:Y:S05]  /*0a80*/  @!P0 BRA `(.L_x_5) ;  /* 0x00000000000c8947 */ /* 0x000fea0003800000 */
[----:B------:R-:W2:Y:S02]  /*0a90*/  LD.E R6, desc[UR20][R6.64] ;  /* 0x0000001406067980 */ /* 0x000ea4000c101900 */
[----:B--2---:R-:W-:Y:S01]  /*0aa0*/  R2UR UR32, R6 ;  /* 0x00000000062072ca */ /* 0x004fe200000e0000 */
[----:B------:R-:W-:-:S14]  /*0ab0*/  BRA `(.L_x_6) ;  /* 0x0000000000247947 */ /* 0x000fdc0003800000 */
.L_x_5:
[----:B------:R-:W-:Y:S02]  /*0ac0*/  ULDC.64 UR4, c[0x0][0x588] ;  /* 0x0001620000047ab9 */ /* 0x000fe40000000a00 */
[----:B------:R-:W-:-:S04]  /*0ad0*/  ISETP.NE.U32.AND P0, PT, RZ, UR4, PT ;  /* 0x00000004ff007c0c */ /* 0x000fc8000bf05070 */
[----:B------:R-:W-:-:S13]  /*0ae0*/  ISETP.NE.AND.EX P0, PT, RZ, UR5, PT, P0 ;  /* 0x00000005ff007c0c */ /* 0x000fda000bf05300 */
[----:B------:R-:W-:Y:S05]  /*0af0*/  @!P0 BRA `(.L_x_7) ;  /* 0x0000000000108947 */ /* 0x000fea0003800000 */
[----:B------:R-:W0:Y:S02]  /*0b00*/  LDC.64 R6, c[0x0][0x588] ;  /* 0x00016200ff067b82 */ /* 0x000e240000000a00 */
[----:B0-----:R-:W2:Y:S02]  /*0b10*/  LDG.E R6, desc[UR20][R6.64] ;  /* 0x0000001406067981 */ /* 0x001ea4000c1e1900 */
[----:B--2---:R-:W-:Y:S01]  /*0b20*/  R2UR UR32, R6 ;  /* 0x00000000062072ca */ /* 0x004fe200000e0000 */
[----:B------:R-:W-:-:S14]  /*0b30*/  BRA `(.L_x_6) ;  /* 0x0000000000047947 */ /* 0x000fdc0003800000 */
.L_x_7:
[----:B------:R-:W-:-:S05]  /*0b40*/  ULDC UR32, c[0x0][0x580] ;  /* 0x0001600000207ab9 */ /* 0x000fca0000000800 */
.L_x_6:
[----:B------:R-:W-:Y:S02]  /*0b50*/  ULDC.64 UR4, c[0x0][0x5a0] ;  /* 0x0001680000047ab9 */ /* 0x000fe40000000a00 */
        /* <DEDUP_REMOVED lines=11> */
.L_x_8:
        /* <DEDUP_REMOVED lines=8> */
.L_x_10:
[----:B------:R-:W-:-:S05]  /*0c90*/  ULDC UR31, c[0x0][0x584] ;  /* 0x00016100001f7ab9 */ /* 0x000fca0000000800 */
.L_x_9:
[----:B------:R-:W0:Y:S01]  /*0ca0*/  LDC R0, c[0x0][0x65c] ;  /* 0x00019700ff007b82 */ /* 0x000e220000000800 */
[----:B------:R-:W-:Y:S01]  /*0cb0*/  IMAD.U32 R6, RZ, RZ, UR14 ;  /* 0x0000000eff067e24 */ /* 0x000fe2000f8e00ff */
[----:B------:R-:W-:Y:S01]  /*0cc0*/  UISETP.NE.AND UP0, UPT, UR13, 0x2, UPT ;  /* 0x000000020d00788c */ /* 0x000fe2000bf05270 */
[----:B------:R-:W-:Y:S01]  /*0cd0*/  IMAD.MOV.U32 R7, RZ, RZ, RZ ;  /* 0x000000ffff077224 */ /* 0x000fe200078e00ff */
[----:B------:R-:W-:Y:S01]  /*0ce0*/  ULDC UR7, c[0x0][0x28c] ;  /* 0x0000a30000077ab9 */ /* 0x000fe20000000800 */
[----:B------:R-:W-:Y:S01]  /*0cf0*/  UMOV UR5, URZ ;  /* 0x0000003f00057c82 */ /* 0x000fe20008000000 */
[----:B------:R-:W-:Y:S02]  /*0d00*/  UIADD3 UR7, UR7, 0x7f, URZ ;  /* 0x0000007f07077890 */ /* 0x000fe4000fffe03f */
[----:B------:R-:W-:Y:S01]  /*0d10*/  PLOP3.LUT P0, PT, PT, PT, UP0, 0x80, 0x0 ;  /* 0x000000000000781c */ /* 0x000fe20003f0f008 */
[----:B------:R-:W-:Y:S01]  /*0d20*/  UMOV UR4, URZ ;  /* 0x0000003f00047c82 */ /* 0x000fe20008000000 */
[----:B------:R-:W-:Y:S01]  /*0d30*/  USHF.R.S32.HI UR10, URZ, 0x1f, UR7 ;  /* 0x0000001f3f0a7899 */ /* 0x000fe20008011407 */
[----:B------:R-:W-:-:S03]  /*0d40*/  ULDC.64 UR22, c[0x0][0x650] ;  /* 0x0001940000167ab9 */ /* 0x000fc60000000a00 */
[----:B------:R-:W-:Y:S01]  /*0d50*/  ULEA.HI UR10, UR10, UR7, URZ, 0x7 ;  /* 0x000000070a0a7291 */ /* 0x000fe2000f8f383f */
[----:B0-----:R-:W-:-:S13]  /*0d60*/  ISETP.NE.AND P2, PT, R0, 0x1, PT ;  /* 0x000000010000780c */ /* 0x001fda0003f45270 */
[----:B------:R-:W0:Y:S01]  /*0d70*/  @P2 LDC R9, c[0x0][0x10] ;  /* 0x00000400ff092b82 */ /* 0x000e220000000800 */
[----:B------:R-:W-:-:S07]  /*0d80*/  @P2 IMAD.MOV.U32 R5, RZ, RZ, RZ ;  /* 0x000000ffff052224 */ /* 0x000fce00078e00ff */
[----:B------:R-:W1:Y:S01]  /*0d90*/  @!P2 LDC R11, c[0x0][0xc] ;  /* 0x00000300ff0bab82 */ /* 0x000e620000000800 */
[----:B------:R-:W-:Y:S01]  /*0da0*/  ULDC UR8, c[0x0][0xc] ;  /* 0x0000030000087ab9 */ /* 0x000fe20000000800 */
[----:B------:R-:W-:Y:S01]  /*0db0*/  ULDC UR9, c[0x0][0x10] ;  /* 0x0000040000097ab9 */ /* 0x000fe20000000800 */
[----:B------:R-:W-:Y:S01]  /*0dc0*/  ULDC UR7, c[0x0][0x14] ;  /* 0x0000050000077ab9 */ /* 0x000fe20000000800 */
[----:B------:R-:W-:-:S04]  /*0dd0*/  UIMAD.WIDE.U32 UR8, UR8, UR9, URZ ;  /* 0x00000009080872a5 */ /* 0x000fc8000f8e003f */
[----:B------:R-:W-:Y:S02]  /*0de0*/  UIMAD.WIDE.U32 UR16, UR8, UR7, URZ ;  /* 0x00000007081072a5 */ /* 0x000fe4000f8e003f */
[----:B------:R-:W-:-:S04]  /*0df0*/  UIMAD UR13, UR9, UR7, URZ ;  /* 0x00000007090d72a4 */ /* 0x000fc8000f8e023f */
[----:B------:R-:W-:Y:S01]  /*0e00*/  UIADD3 UR13, UR17, UR13, URZ ;  /* 0x0000000d110d7290 */ /* 0x000fe2000fffe03f */
[----:B0-----:R-:W-:Y:S01]  /*0e10*/  @P2 IMAD.WIDE.U32 R8, R9, UR14, R4 ;  /* 0x0000000e09082c25 */ /* 0x001fe2000f8e0004 */
[----:B------:R-:W-:-:S03]  /*0e20*/  USHF.R.S32.HI UR14, URZ, 0x7, UR10 ;  /* 0x000000073f0e7899 */ /* 0x000fc6000801140a */
[----:B------:R-:W-:Y:S02]  /*0e30*/  @P2 IMAD.MOV.U32 R12, RZ, RZ, R8 ;  /* 0x000000ffff0c2224 */ /* 0x000fe400078e0008 */
[----:B-1----:R-:W-:-:S04]  /*0e40*/  @!P2 IMAD.WIDE.U32 R6, R4, R11, R6 ;  /* 0x0000000b0406a225 */ /* 0x002fc800078e0006 */
[----:B------:R-:W-:Y:S02]  /*0e50*/  @P2 IMAD.MOV.U32 R11, RZ, RZ, RZ ;  /* 0x000000ffff0b2224 */ /* 0x000fe400078e00ff */
[----:B------:R-:W-:Y:S02]  /*0e60*/  @!P2 IMAD.MOV.U32 R12, RZ, RZ, R6 ;  /* 0x000000ffff0ca224 */ /* 0x000fe400078e0006 */
[----:B------:R-:W-:Y:S02]  /*0e70*/  @P2 IMAD.IADD R10, R9, 0x1, R11 ;  /* 0x00000001090a2824 */ /* 0x000fe400078e020b */
[----:B------:R-:W-:Y:S01]  /*0e80*/  @!P2 IMAD.MOV.U32 R10, RZ, RZ, R7 ;  /* 0x000000ffff0aa224 */ /* 0x000fe200078e0007 */
[----:B------:R0:W-:Y:S03]  /*0e90*/  STL [R1+0x80], R12 ;  /* 0x0000800c01007387 */ /* 0x0001e60000100800 */
[----:B------:R-:W-:Y:S01]  /*0ea0*/  IMAD.MOV.U32 R16, RZ, RZ, R10 ;  /* 0x000000ffff107224 */ /* 0x000fe200078e000a */
[----:B------:R0:W-:Y:S01]  /*0eb0*/  STL [R1+0x7c], R10 ;  /* 0x00007c0a01007387 */ /* 0x0001e20000100800 */
[----:B------:R-:W-:Y:S05]  /*0ec0*/  @P0 BRA `(.L_x_11) ;  /* 0x0000000000280947 */ /* 0x000fea0003800000 */
[----:B0-----:R-:W-:Y:S01]  /*0ed0*/  IADD3 R12, P0, R12, UR16, RZ ;  /* 0x000000100c0c7c10 */ /* 0x001fe2000ff1e0ff */
[----:B------:R-:W-:Y:S02]  /*0ee0*/  UISETP.GE.U32.AND UP0, UPT, UR14, 0x5, UPT ;  /* 0x000000050e00788c */ /* 0x000fe4000bf06070 */
[----:B------:R-:W-:Y:S01]  /*0ef0*/  UIMAD.WIDE.U32 UR4, UR14, -0x33333333, URZ ;  /* 0xcccccccd0e0478a5 */ /* 0x000fe2000f8e003f */
[----:B------:R-:W-:Y:S01]  /*0f00*/  IADD3.X R16, R16, UR13, RZ, P0, !PT ;  /* 0x0000000d10107c10 */ /* 0x000fe200087fe4ff */
[----:B------:R1:W-:Y:S02]  /*0f10*/  STL [R1+0x80], R12 ;  /* 0x0000800c01007387 */ /* 0x0003e40000100800 */
[----:B------:R-:W-:Y:S02]  /*0f20*/  USHF.R.U32.HI UR5, URZ, 0x2, UR5 ;  /* 0x000000023f057899 */ /* 0x000fe40008011605 */
[----:B------:R1:W-:Y:S01]  /*0f30*/  STL [R1+0x7c], R16 ;  /* 0x00007c1001007387 */ /* 0x0003e20000100800 */
[----:B------:R-:W-:-:S02]  /*0f40*/  UMOV UR4, URZ ;  /* 0x0000003f00047c82 */ /* 0x000fc40008000000 */
[----:B------:R-:W-:Y:S02]  /*0f50*/  @UP0 ULOP3.LUT UR4, UR5, 0x1, URZ, 0xc0, !UPT ;  /* 0x0000000105040892 */ /* 0x000fe4000f8ec03f */
[----:B------:R-:W-:-:S12]  /*0f60*/  UIMAD UR5, UR5, -0x5, UR14 ;  /* 0xfffffffb050578a4 */ /* 0x000fd8000f8e020e */
.L_x_11:
[----:B------:R-:W-:Y:S01]  /*0f70*/  IMAD.MOV.U32 R8, RZ, RZ, -0x1 ;  /* 0xffffffffff087424 */ /* 0x000fe200078e00ff */
[----:B------:R-:W-:Y:S01]  /*0f80*/  ISETP.GE.U32.AND P0, PT, R12, UR22, PT ;  /* 0x000000160c007c0c */ /* 0x000fe2000bf06070 */
[----:B------:R-:W-:Y:S01]  /*0f90*/  IMAD.MOV.U32 R6, RZ, RZ, -0x1 ;  /* 0xffffffffff067424 */ /* 0x000fe200078e00ff */
[----:B------:R-:W-:Y:S01]  /*0fa0*/  PRMT R0, RZ, 0x7610, R0 ;  /* 0x00007610ff007816 */ /* 0x000fe20000000000 */
[----:B------:R-:W-:Y:S01]  /*0fb0*/  IMAD.MOV.U32 R7, RZ, RZ, -0x1 ;  /* 0xffffffffff077424 */ /* 0x000fe200078e00ff */
[----:B------:R2:W-:Y:S01]  /*0fc0*/  STL [R1+0x84], R8 ;  /* 0x0000840801007387 */ /* 0x0005e20000100800 */
[----:B------:R-:W-:-:S03]  /*0fd0*/  ISETP.GE.U32.AND.EX P0, PT, R16, UR23, PT, P0 ;  /* 0x0000001710007c0c */ /* 0x000fc6000bf06100 */
[----:B------:R2:W-:Y:S04]  /*0fe0*/  STL [R1+0x74], R6 ;  /* 0x0000740601007387 */ /* 0x0005e80000100800 */
[----:B------:R2:W-:Y:S06]  /*0ff0*/  STL [R1+0x88], R7 ;  /* 0x0000880701007387 */ /* 0x0005ec0000100800 */
[----:B------:R-:W-:Y:S05]  /*1000*/  @P0 BRA `(.L_x_12) ;  /* 0x0000000400380947 */ /* 0x000fea0003800000 */
[----:B------:R-:W3:Y:S01]  /*1010*/  LDC.64 R20, c[0x0][0x628] ;  /* 0x00018a00ff147b82 */ /* 0x000ee20000000a00 */
[----:B--2---:R-:W-:Y:S02]  /*1020*/  IMAD.MOV.U32 R6, RZ, RZ, R12 ;  /* 0x000000ffff067224 */ /* 0x004fe400078e000c */
[----:B------:R-:W-:-:S05]  /*1030*/  IMAD.MOV.U32 R7, RZ, RZ, R16 ;  /* 0x000000ffff077224 */ /* 0x000fca00078e0010 */
[----:B------:R-:W2:Y:S08]  /*1040*/  LDC R0, c[0x0][0x630] ;  /* 0x00018c00ff007b82 */ /* 0x000eb00000000800 */
[----:B------:R-:W4:Y:S01]  /*1050*/  LDC.64 R22, c[0x0][0x620] ;  /* 0x00018800ff167b82 */ /* 0x000f220000000a00 */
[----:B---3--:R-:W-:-:S04]  /*1060*/  ISETP.NE.U32.AND P0, PT, R20, RZ, PT ;  /* 0x000000ff1400720c */ /* 0x008fc80003f05070 */
[----:B------:R-:W-:-:S13]  /*1070*/  ISETP.NE.AND.EX P0, PT, R21, RZ, PT, P0 ;  /* 0x000000ff1500720c */ /* 0x000fda0003f05300 */
[----:B--2-4-:R-:W-:Y:S05]  /*1080*/  @!P0 BRA `(.L_x_13) ;  /* 0x0000000000288947 */ /* 0x014fea0003800000 */
[----:B------:R-:W2:Y:S02]  /*1090*/  LDC R11, c[0x0][0x634] ;  /* 0x00018d00ff0b7b82 */ /* 0x000ea40000000800 */
[----:B--2---:R-:W-:-:S05]  /*10a0*/  IADD3 R11, P0, R12, R11, RZ ;  /* 0x0000000b0c0b7210 */ /* 0x004fca0007f1e0ff */
[----:B------:R-:W-:-:S04]  /*10b0*/  IMAD.X R17, RZ, RZ, R16, P0 ;  /* 0x000000ffff117224 */ /* 0x000fc800000e0610 */
[----:B------:R-:W-:-:S04]  /*10c0*/  IMAD.WIDE.U32 R6, R17, R20, RZ ;  /* 0x0000001411067225 */ /* 0x000fc800078e00ff */
[----:B------:R-:W-:-:S04]  /*10d0*/  IMAD.WIDE.U32 R8, P0, R11, R21, R6 ;  /* 0x000000150b087225 */ /* 0x000fc80007800006 */
[----:B------:R-:W-:-:S04]  /*10e0*/  IMAD.WIDE.U32 R6, R11, R20, RZ ;  /* 0x000000140b067225 */ /* 0x000fc800078e00ff */
[----:B------:R-:W-:Y:S01]  /*10f0*/  IMAD.X R11, RZ, RZ, RZ, P0 ;  /* 0x000000ffff0b7224 */ /* 0x000fe200000e06ff */
[----:B------:R-:W-:Y:S01]  /*1100*/  IADD3 RZ, P0, R7, R8, RZ ;  /* 0x0000000807ff7210 */ /* 0x000fe20007f1e0ff */
[----:B0-----:R-:W-:-:S04]  /*1110*/  IMAD.MOV.U32 R10, RZ, RZ, R9 ;  /* 0x000000ffff0a7224 */ /* 0x001fc800078e0009 */
[----:B------:R-:W-:-:S08]  /*1120*/  IMAD.WIDE.U32.X R6, R17, R21, R10, P0 ;  /* 0x0000001511067225 */ /* 0x000fd000000e040a */
.L_x_13:
[----:B------:R-:W2:Y:S01]  /*1130*/  LDC.64 R24, c[0x0][0x640] ;  /* 0x00019000ff187b82 */ /* 0x000ea20000000a00 */
[-CC-:B------:R-:W-:Y:S01]  /*1140*/  SHF.R.U64 R27, R6, R0.reuse, R7.reuse ;  /* 0x00000000061b7219 */ /* 0x180fe20000001207 */
[----:B------:R-:W-:Y:S01]  /*1150*/  IMAD.MOV.U32 R6, RZ, RZ, R12 ;  /* 0x000000ffff067224 */ /* 0x000fe200078e000c */
[----:B------:R-:W-:Y:S02]  /*1160*/  SHF.R.U32.HI R0, RZ, R0, R7 ;  /* 0x00000000ff007219 */ /* 0x000fe40000011607 */
[----:B------:R-:W-:-:S03]  /*1170*/  IADD3 R9, P0, RZ, -R27, RZ ;  /* 0x8000001bff097210 */ /* 0x000fc60007f1e0ff */
[----:B------:R-:W1:Y:S02]  /*1180*/  LDC R8, c[0x0][0x618] ;  /* 0x00018600ff087b82 */ /* 0x000e640000000800 */
[----:B------:R-:W-:-:S04]  /*1190*/  IMAD.X R7, RZ, RZ, ~R0, P0 ;  /* 0x000000ffff077224 */ /* 0x000fc800000e0e00 */
[-C--:B------:R-:W-:Y:S02]  /*11a0*/  IMAD R0, R7, R22.reuse, RZ ;  /* 0x0000001607007224 */ /* 0x080fe400078e02ff */
[----:B0-----:R-:W0:Y:S01]  /*11b0*/  LDC R10, c[0x0][0x608] ;  /* 0x00018200ff0a7b82 */ /* 0x001e220000000800 */
[----:B------:R-:W-:Y:S02]  /*11c0*/  IMAD.MOV.U32 R7, RZ, RZ, R16 ;  /* 0x000000ffff077224 */ /* 0x000fe400078e0010 */
[----:B------:R-:W-:-:S05]  /*11d0*/  IMAD.WIDE.U32 R6, R9, R22, R6 ;  /* 0x0000001609067225 */ /* 0x000fca00078e0006 */
[----:B------:R-:W3:Y:S01]  /*11e0*/  LDC R21, c[0x0][0x658] ;  /* 0x00019600ff157b82 */ /* 0x000ee20000000800 */
[----:B------:R-:W-:Y:S01]  /*11f0*/  IMAD R9, R9, R23, R0 ;  /* 0x0000001709097224 */ /* 0x000fe200078e0200 */
[----:B--2---:R-:W-:Y:S01]  /*1200*/  ISETP.NE.U32.AND P0, PT, R24, RZ, PT ;  /* 0x000000ff1800720c */ /* 0x004fe20003f05070 */
[----:B------:R-:W-:Y:S02]  /*1210*/  IMAD.MOV.U32 R0, RZ, RZ, -0x1 ;  /* 0xffffffffff007424 */ /* 0x000fe400078e00ff */
[----:B------:R-:W-:Y:S01]  /*1220*/  IMAD.IADD R7, R7, 0x1, R9 ;  /* 0x0000000107077824 */ /* 0x000fe200078e0209 */
[----:B------:R-:W-:Y:S01]  /*1230*/  ISETP.NE.AND.EX P0, PT, R25, RZ, PT, P0 ;  /* 0x000000ff1900720c */ /* 0x000fe20003f05300 */
[----:B------:R-:W-:Y:S01]  /*1240*/  IMAD.MOV.U32 R22, RZ, RZ, 0x1 ;  /* 0x00000001ff167424 */ /* 0x000fe200078e00ff */
[----:B------:R-:W2:Y:S02]  /*1250*/  LDC R19, c[0x0][0x600] ;  /* 0x00018000ff137b82 */ /* 0x000ea40000000800 */
[----:B-1----:R-:W-:-:S02]  /*1260*/  SHF.R.U64 R16, R6, R8, R7 ;  /* 0x0000000806107219 */ /* 0x002fc40000001207 */
[----:B------:R-:W-:-:S04]  /*1270*/  SHF.R.U32.HI R7, RZ, R8, R7 ;  /* 0x00000008ff077219 */ /* 0x000fc80000011607 */
[----:B------:R-:W1:Y:S01]  /*1280*/  LDC R20, c[0x0][0x648] ;  /* 0x00019200ff147b82 */ /* 0x000e620000000800 */
[-CC-:B0-----:R-:W-:Y:S02]  /*1290*/  SHF.R.U64 R29, R16, R10.reuse, R7.reuse ;  /* 0x0000000a101d7219 */ /* 0x181fe40000001207 */
[----:B------:R-:W-:-:S05]  /*12a0*/  SHF.R.U32.HI R6, RZ, R10, R7 ;  /* 0x0000000aff067219 */ /* 0x000fca0000011607 */
[----:B------:R-:W0:Y:S01]  /*12b0*/  LDC R23, c[0x0][0x638] ;  /* 0x00018e00ff177b82 */ /* 0x000e220000000800 */
[-CC-:B---3--:R-:W-:Y:S02]  /*12c0*/  SHF.R.U64 R28, R29, R21.reuse, R6.reuse ;  /* 0x000000151d1c7219 */ /* 0x188fe40000001206 */
[-C--:B------:R-:W-:Y:S02]  /*12d0*/  SHF.L.U32 R0, R0, R21.reuse, RZ ;  /* 0x0000001500007219 */ /* 0x080fe400000006ff */
[----:B------:R-:W-:Y:S01]  /*12e0*/  SHF.R.U32.HI R7, RZ, R21, R6 ;  /* 0x00000015ff077219 */ /* 0x000fe20000011606 */
[----:B------:R-:W-:Y:S01]  /*12f0*/  IMAD.MOV.U32 R6, RZ, RZ, R28 ;  /* 0x000000ffff067224 */ /* 0x000fe200078e001c */
[----:B------:R-:W-:Y:S01]  /*1300*/  LOP3.LUT R12, RZ, R0, RZ, 0x33, !PT ;  /* 0x00000000ff0c7212 */ /* 0x000fe200078e33ff */
[----:B------:R-:W3:Y:S01]  /*1310*/  LDC R26, c[0x0][0x610] ;  /* 0x00018400ff1a7b82 */ /* 0x000ee20000000800 */
[----:B------:R-:W-:Y:S05]  /*1320*/  @!P0 BRA `(.L_x_14) ;  /* 0x0000000000288947 */ /* 0x000fea0003800000 */
[----:B------:R-:W4:Y:S02]  /*1330*/  LDC R11, c[0x0][0x64c] ;  /* 0x00019300ff0b7b82 */ /* 0x000f240000000800 */
[----:B----4-:R-:W-:-:S05]  /*1340*/  IADD3 R11, P0, R28, R11, RZ ;  /* 0x0000000b1c0b7210 */ /* 0x010fca0007f1e0ff */
[----:B------:R-:W-:-:S04]  /*1350*/  IMAD.X R17, RZ, RZ, R7, P0 ;  /* 0x000000ffff117224 */ /* 0x000fc800000e0607 */
[----:B------:R-:W-:-:S04]  /*1360*/  IMAD.WIDE.U32 R6, R17, R24, RZ ;  /* 0x0000001811067225 */ /* 0x000fc800078e00ff */
[----:B------:R-:W-:-:S04]  /*1370*/  IMAD.WIDE.U32 R8, P0, R11, R25, R6 ;  /* 0x000000190b087225 */ /* 0x000fc80007800006 */
[----:B------:R-:W-:-:S04]  /*1380*/  IMAD.WIDE.U32 R6, R11, R24, RZ ;  /* 0x000000180b067225 */ /* 0x000fc800078e00ff */
[----:B------:R-:W-:Y:S01]  /*1390*/  IMAD.X R11, RZ, RZ, RZ, P0 ;  /* 0x000000ffff0b7224 */ /* 0x000fe200000e06ff */
[----:B------:R-:W-:Y:S01]  /*13a0*/  IADD3 RZ, P0, R7, R8, RZ ;  /* 0x0000000807ff7210 */ /* 0x000fe20007f1e0ff */
[----:B------:R-:W-:-:S04]  /*13b0*/  IMAD.MOV.U32 R10, RZ, RZ, R9 ;  /* 0x000000ffff0a7224 */ /* 0x000fc800078e0009 */
[----:B------:R-:W-:-:S08]  /*13c0*/  IMAD.WIDE.U32.X R6, R17, R25, R10, P0 ;  /* 0x0000001911067225 */ /* 0x000fd000000e040a */
.L_x_14:
[----:B-1----:R-:W-:Y:S01]  /*13d0*/  SHF.R.U64 R6, R6, R20, R7 ;  /* 0x0000001406067219 */ /* 0x002fe20000001207 */
[----:B--2---:R-:W-:Y:S01]  /*13e0*/  VIADD R7, R19, 0xffffffff ;  /* 0xffffffff13077836 */ /* 0x004fe20000000000 */
[----:B------:R-:W-:Y:S01]  /*13f0*/  SHF.L.U32 R0, R22, R21, RZ ;  /* 0x0000001516007219 */ /* 0x000fe200000006ff */
[----:B------:R-:W-:Y:S01]  /*1400*/  @P2 IMAD R14, R15, R18, R4 ;  /* 0x000000120f0e2224 */ /* 0x000fe200078e0204 */
[----:B------:R-:W-:Y:S01]  /*1410*/  LOP3.LUT R5, R29, R12, RZ, 0xc0, !PT ;  /* 0x0000000c1d057212 */ /* 0x000fe200078ec0ff */
[----:B------:R-:W-:Y:S01]  /*1420*/  IMAD.MOV R8, RZ, RZ, -R6 ;  /* 0x000000ffff087224 */ /* 0x000fe200078e0a06 */
[----:B------:R-:W-:-:S03]  /*1430*/  LOP3.LUT R7, R16, R7, RZ, 0xc0, !PT ;  /* 0x0000000710077212 */ /* 0x000fc600078ec0ff */
[----:B------:R-:W-:Y:S02]  /*1440*/  IMAD R5, R0, R6, R5 ;  /* 0x0000000600057224 */ /* 0x000fe400078e0205 */
[----:B0-----:R-:W-:Y:S02]  /*1450*/  IMAD R0, R8, R23, R28 ;  /* 0x0000001708007224 */ /* 0x001fe400078e021c */
[----:B---3--:R-:W-:Y:S02]  /*1460*/  IMAD R4, R5, R26, R14 ;  /* 0x0000001a05047224 */ /* 0x008fe400078e020e */
[----:B------:R-:W-:Y:S02]  /*1470*/  IMAD.MOV.U32 R6, RZ, RZ, 0x1 ;  /* 0x00000001ff067424 */ /* 0x000fe400078e00ff */
[----:B------:R-:W-:-:S03]  /*1480*/  IMAD R5, R0, R19, R7 ;  /* 0x0000001300057224 */ /* 0x000fc600078e0207 */
[----:B------:R-:W-:Y:S02]  /*1490*/  PRMT R0, R6, 0x7610, R0 ;  /* 0x0000761006007816 */ /* 0x000fe40000000000 */
[----:B------:R-:W-:Y:S02]  /*14a0*/  SEL R6, R5, R4, !P2 ;  /* 0x0000000405067207 */ /* 0x000fe40005000000 */
[----:B------:R-:W-:-:S03]  /*14b0*/  SEL R4, R4, R5, !P2 ;  /* 0x0000000504047207 */ /* 0x000fc60005000000 */
[----:B------:R3:W-:Y:S04]  /*14c0*/  STL [R1+0x88], R6 ;  /* 0x0000880601007387 */ /* 0x0007e80000100800 */
[----:B------:R3:W-:Y:S04]  /*14d0*/  STL [R1+0x74], R27 ;  /* 0x0000741b01007387 */ /* 0x0007e80000100800 */
[----:B------:R3:W-:Y:S02]  /*14e0*/  STL [R1+0x84], R4 ;  /* 0x0000840401007387 */ /* 0x0007e40000100800 */
.L_x_12:
[----:B------:R-:W-:Y:S05]  /*14f0*/  @!P1 BRA `(.L_x_15) ;  /* 0x00000000000c9947 */ /* 0x000fea0003800000 */
[----:B------:R-:W-:Y:S01]  /*1500*/  UCGABAR_WAIT ;  /* 0x0000000000007dc7 */ /* 0x000fe20008000000 */
[----:B------:R-:W-:Y:S01]  /*1510*/  CCTL.IVALL ;  /* 0x00000000ff00798f */ /* 0x000fe20002000000 */
[----:B------:R-:W-:Y:S05]  /*1520*/  BRA `(.L_x_16) ;  /* 0x0000000000047947 */ /* 0x000fea0003800000 */
.L_x_15:
[----:B------:R-:W-:Y:S06]  /*1530*/  BAR.SYNC.DEFER_BLOCKING 0x0 ;  /* 0x0000000000007b1d */ /* 0x000fec0000010000 */
.L_x_16:
[----:B------:R-:W-:Y:S05]  /*1540*/  @!P3 BRA `(.L_x_17) ;  /* 0x000000dc0054b947 */ /* 0x000fea0003800000 */
[----:B------:R-:W-:-:S06]  /*1550*/  UISETP.GT.U32.AND UP0, UPT, UR12, 0x1, UPT ;  /* 0x000000010c00788c */ /* 0x000fcc000bf04070 */
[----:B------:R-:W-:-:S13]  /*1560*/  PLOP3.LUT P0, PT, PT, PT, UP0, 0x80, 0x0 ;  /* 0x000000000000781c */ /* 0x000fda0003f0f008 */
[----:B------:R-:W-:Y:S05]  /*1570*/  @P0 EXIT ;  /* 0x000000000000094d */ /* 0x000fea0003800000 */
.L_x_18:
[----:B------:R-:W-:-:S08]  /*1580*/  NOP ;  /* 0x0000000000007918 */ /* 0x000fd00000000000 */
[----:B------:R-:W4:Y:S02]  /*1590*/  USETMAXREG.TRY_ALLOC.CTAPOOL UP0, 0xe8 ;  /* 0x000000e8000079c8 */ /* 0x000f240008000600 */
[----:B----4-:R-:W-:-:S13]  /*15a0*/  PLOP3.LUT P0, PT, PT, PT, UP0, 0x80, 0x0 ;  /* 0x000000000000781c */ /* 0x010fda0003f0f008 */
[----:B------:R-:W-:Y:S05]  /*15b0*/  @!P0 BRA `(.L_x_18) ;  /* 0xfffffffc00f08947 */ /* 0x000fea000383ffff */
[----:B------:R-:W-:-:S13]  /*15c0*/  LOP3.LUT P0, RZ, R0, 0xff, RZ, 0xc0, !PT ;  /* 0x000000ff00ff7812 */ /* 0x000fda000780c0ff */
[----:B------:R-:W-:Y:S05]  /*15d0*/  @!P0 EXIT ;  /* 0x000000000000894d */ /* 0x000fea0003800000 */
[----:B------:R-:W4:Y:S01]  /*15e0*/  S2UR UR6, SR_CgaCtaId ;  /* 0x00000000000679c3 */ /* 0x000f220000008800 */
[CC--:B------:R-:W-:Y:S01]  /*15f0*/  LEA.HI R0, R13.reuse, R2.reuse, RZ, 0x2 ;  /* 0x000000020d007211 */ /* 0x0c0fe200078f10ff */
[----:B------:R-:W-:Y:S01]  /*1600*/  UIADD3 UR7, UR18, -0x1, URZ ;  /* 0xffffffff12077890 */ /* 0x000fe2000fffe03f */
[----:B------:R-:W-:Y:S01]  /*1610*/  LEA.HI R13, R13, R2, RZ, 0x5 ;  /* 0x000000020d0d7211 */ /* 0x000fe200078f28ff */
[----:B------:R-:W-:Y:S01]  /*1620*/  UMOV UR22, 0x400 ;  /* 0x0000040000167882 */ /* 0x000fe20000000000 */
[--C-:B---3--:R-:W-:Y:S01]  /*1630*/  SHF.R.S32.HI R4, RZ, 0x2, R0.reuse ;  /* 0x00000002ff047819 */ /* 0x108fe20000011400 */
[----:B------:R-:W-:Y:S01]  /*1640*/  UISETP.LT.AND UP0, UPT, UR14, 0x1, UPT ;  /* 0x000000010e00788c */ /* 0x000fe2000bf01270 */
[----:B------:R-:W-:Y:S01]  /*1650*/  SHF.R.S32.HI R3, RZ, 0x1f, R0 ;  /* 0x0000001fff037819 */ /* 0x000fe20000011400 */
[----:B------:R-:W-:Y:S01]  /*1660*/  ULOP3.LUT UR30, UR15, 0x1, URZ, 0xfc, !UPT ;  /* 0x000000010f1e7892 */ /* 0x000fe2000f8efc3f */
[----:B------:R-:W-:Y:S01]  /*1670*/  SHF.R.S32.HI R13, RZ, 0x5, R13 ;  /* 0x00000005ff0d7819 */ /* 0x000fe2000001140d */
[----:B------:R-:W-:Y:S01]  /*1680*/  USEL UR19, UR14, 0x1, UP0 ;  /* 0x000000010e137887 */ /* 0x000fe20008000000 */
[----:B------:R-:W-:Y:S01]  /*1690*/  LEA.HI R3, R3, R4, RZ, 0x3 ;  /* 0x0000000403037211 */ /* 0x000fe200078f18ff */
[----:B------:R-:W-:-:S02]  /*16a0*/  UISETP.NE.AND UP0, UPT, UR7, URZ, UPT ;  /* 0x0000003f0700728c */ /* 0x000fc4000bf05270 */
[----:B------:R-:W-:Y:S01]  /*16b0*/  USHF.L.U32 UR29, UR14, 0x1, URZ ;  /* 0x000000010e1d7899 */ /* 0x000fe2000800063f */
[----:B------:R-:W-:Y:S01]  /*16c0*/  LOP3.LUT R3, R3, 0xfffffff8, RZ, 0xc0, !PT ;  /* 0xfffffff803037812 */ /* 0x000fe200078ec0ff */
[----:B------:R-:W-:Y:S02]  /*16d0*/  UIADD3 UR19, -UR19, UR14, URZ ;  /* 0x0000000e13137290 */ /* 0x000fe4000fffe13f */
[----:B------:R-:W-:Y:S02]  /*16e0*/  USEL UR27, URZ, 0x1, UP0 ;  /* 0x000000013f1b7887 */ /* 0x000fe40008000000 */
[----:B------:R-:W-:Y:S01]  /*16f0*/  IMAD.IADD R4, R4, 0x1, -R3 ;  /* 0x0000000104047824 */ /* 0x000fe200078e0a03 */
[----:B------:R-:W-:Y:S01]  /*1700*/  LOP3.LUT R3, R0, 0xfffffffc, RZ, 0xc0, !PT ;  /* 0xfffffffc00037812 */ /* 0x000fe200078ec0ff */
[----:B----4-:R-:W-:-:S03]  /*1710*/  ULEA UR22, UR6, UR22, 0x18 ;  /* 0x0000001606167291 */ /* 0x010fc6000f8ec03f */
[--C-:B------:R-:W-:Y:S01]  /*1720*/  SHF.R.S32.HI R5, RZ, 0x1f, R4.reuse ;  /* 0x0000001fff057819 */ /* 0x100fe20000011404 */
[----:B------:R-:W-:Y:S01]  /*1730*/  USHF.L.U32 UR6, UR7, 0x3, URZ ;  /* 0x0000000307067899 */ /* 0x000fe2000800063f */
[C-C-:B------:R-:W-:Y:S01]  /*1740*/  IMAD R0, R13.reuse, -0x10, -R4.reuse ;  /* 0xfffffff00d007824 */ /* 0x140fe200078e0a04 */
[----:B------:R-:W-:Y:S01]  /*1750*/  UIADD3 UR28, UR22, 0x60, URZ ;  /* 0x00000060161c7890 */ /* 0x000fe2000fffe03f */
[----:B--2---:R-:W-:Y:S01]  /*1760*/  IMAD.IADD R6, R2, 0x1, -R3 ;  /* 0x0000000102067824 */ /* 0x004fe200078e0a03 */
[----:B------:R-:W-:Y:S01]  /*1770*/  ULOP3.LUT UR6, UR6, 0x8, URZ, 0xc0, !UPT ;  /* 0x0000000806067892 */ /* 0x000fe2000f8ec03f */
[----:B------:R-:W-:Y:S01]  /*1780*/  IMAD.WIDE R2, R13, 0x10, R4 ;  /* 0x000000100d027825 */ /* 0x000fe200078e0204 */
[----:B------:R-:W-:Y:S02]  /*1790*/  ULEA UR18, UR18, UR28, 0x3 ;  /* 0x0000001c12127291 */ /* 0x000fe4000f8e183f */
[----:B------:R-:W-:Y:S01]  /*17a0*/  ULOP3.LUT UR26, UR6, 0x8, URZ, 0x3c, !UPT ;  /* 0x00000008061a7892 */ /* 0x000fe2000f8e3c3f */
[----:B------:R2:W-:Y:S01]  /*17b0*/  STL [R1+0x8c], R6 ;  /* 0x00008c0601007387 */ /* 0x0005e20000100800 */
[----:B------:R-:W-:-:S03]  /*17c0*/  ULOP3.LUT UR12, UR6, 0x18, URZ, 0x3c, !UPT ;  /* 0x00000018060c7892 */ /* 0x000fc6000f8e3c3f */
[----:B------:R-:W-:Y:S02]  /*17d0*/  ULDC UR6, c[0x0][0x284] ;  /* 0x0000a10000067ab9 */ /* 0x000fe40000000800 */
[----:B------:R-:W-:-:S05]  /*17e0*/  VIADD R0, R0, UR6 ;  /* 0x0000000600007c36 */ /* 0x000fca0008000000 */
[----:B------:R2:W-:Y:S04]  /*17f0*/  STL [R1+0x98], R0 ;  /* 0x0000980001007387 */ /* 0x0005e80000100800 */
[----:B------:R2:W-:Y:S02]  /*1800*/  STL.64 [R1+0x90], R2 ;  /* 0x0000900201007387 */ /* 0x0005e40000100a00 */
.L_x_301:
[----:B--2---:R-:W-:Y:S01]  /*1810*/  IMAD.U32 R0, RZ, RZ, UR27 ;  /* 0x0000001bff007e24 */ /* 0x004fe2000f8e00ff */
[----:B0-----:R-:W2:Y:S01]  /*1820*/  LDC R2, c[0x0][0x28c] ;  /* 0x0000a300ff027b82 */ /* 0x001ea20000000800 */
[----:B------:R-:W-:Y:S01]  /*1830*/  UMOV UR6, URZ ;  /* 0x0000003f00067c82 */ /* 0x000fe20008000000 */
[----:B------:R-:W-:Y:S02]  /*1840*/  UMOV UR23, UR5 ;  /* 0x0000000500177c82 */ /* 0x000fe40008000000 */
[----:B------:R-:W-:-:S04]  /*1850*/  SHF.L.U32 R0, R0, 0x1f, RZ ;  /* 0x0000001f00007819 */ /* 0x000fc800000006ff */
[----:B------:R-:W3:Y:S01]  /*1860*/  SYNCS.PHASECHK.TRANS64.TRYWAIT P0, [UR18+-0x8], R0 ;  /* 0xfffff800ff0075a7 */ /* 0x000ee20008000152 */
[----:B--2---:R-:W-:Y:S01]  /*1870*/  ISETP.GE.AND P1, PT, R2, 0x1, PT ;  /* 0x000000010200780c */ /* 0x004fe20003f26270 */
[----:B---34-:R-:W-:-:S12]  /*1880*/  @!P0 BRA `(.L_x_19) ;  /* 0x000000ec00348947 */ /* 0x018fd80003800000 */
.L_x_324:
[----:B------:R3:W-:Y:S01]  /*1890*/  STL [R1+0x6c], RZ ;  /* 0x00006cff01007387 */ /* 0x0007e20000100800 */
[----:B------:R-:W-:Y:S01]  /*18a0*/  UMOV UR24, UR4 ;  /* 0x0000000400187c82 */ /* 0x000fe20008000000 */
[----:B------:R-:W-:Y:S01]  /*18b0*/  UMOV UR7, URZ ;  /* 0x0000003f00077c82 */ /* 0x000fe20008000000 */
[----:B------:R-:W-:Y:S01]  /*18c0*/  UMOV UR8, URZ ;  /* 0x0000003f00087c82 */ /* 0x000fe20008000000 */
[----:B------:R3:W-:Y:S01]  /*18d0*/  STL [R1+0x68], RZ ;  /* 0x000068ff01007387 */ /* 0x0007e20000100800 */
[----:B--2---:R-:W-:Y:S01]  /*18e0*/  IMAD.MOV.U32 R0, RZ, RZ, RZ ;  /* 0x000000ffff007224 */ /* 0x004fe200078e00ff */
[----:B------:R-:W-:Y:S02]  /*18f0*/  CS2R R2, SRZ ;  /* 0x0000000000027805 */ /* 0x000fe4000001ff00 */
[----:B------:R-:W-:Y:S01]  /*1900*/  CS2R R4, SRZ ;  /* 0x0000000000047805 */ /* 0x000fe2000001ff00 */
[----:B------:R3:W-:Y:S01]  /*1910*/  STL [R1+0x64], RZ ;  /* 0x000064ff01007387 */ /* 0x0007e20000100800 */
[----:B------:R-:W-:-:S02]  /*1920*/  CS2R R6, SRZ ;  /* 0x0000000000067805 */ /* 0x000fc4000001ff00 */
[----:B------:R-:W-:Y:S02]  /*1930*/  CS2R R8, SRZ ;  /* 0x0000000000087805 */ /* 0x000fe4000001ff00 */
[----:B0-----:R-:W-:Y:S01]  /*1940*/  CS2R R10, SRZ ;  /* 0x00000000000a7805 */ /* 0x001fe2000001ff00 */
[----:B------:R3:W-:Y:S01]  /*1950*/  STL [R1+0x60], RZ ;  /* 0x000060ff01007387 */ /* 0x0007e20000100800 */
[----:B-1----:R-:W-:Y:S02]  /*1960*/  CS2R R12, SRZ ;  /* 0x00000000000c7805 */ /* 0x002fe4000001ff00 */
[----:B------:R-:W-:Y:S02]  /*1970*/  CS2R R14, SRZ ;  /* 0x00000000000e7805 */ /* 0x000fe4000001ff00 */
[----:B------:R-:W-:Y:S01]  /*1980*/  CS2R R16, SRZ ;  /* 0x0000000000107805 */ /* 0x000fe2000001ff00 */
[----:B------:R3:W-:Y:S01]  /*1990*/  STL [R1+0x5c], RZ ;  /* 0x00005cff01007387 */ /* 0x0007e20000100800 */
[----:B------:R-:W-:-:S02]  /*19a0*/  CS2R R18, SRZ ;  /* 0x0000000000127805 */ /* 0x000fc4000001ff00 */
[----:B------:R-:W-:Y:S02]  /*19b0*/  CS2R R20, SRZ ;  /* 0x0000000000147805 */ /* 0x000fe4000001ff00 */
[----:B------:R-:W-:Y:S01]  /*19c0*/  CS2R R22, SRZ ;  /* 0x0000000000167805 */ /* 0x000fe2000001ff00 */
[----:B------:R3:W-:Y:S01]  /*19d0*/  STL [R1+0x58], RZ ;  /* 0x000058ff01007387 */ /* 0x0007e20000100800 */
[----:B------:R-:W-:Y:S02]  /*19e0*/  CS2R R152, SRZ ;  /* 0x0000000000987805 */ /* 0x000fe4000001ff00 */
        /* <DEDUP_REMOVED lines=48> */
[----:B------:R-:W-:Y:S01]  /*1cf0*/  CS2R R226, SRZ ;  /* 0x0000000000e27805 */ /* 0x000fe2000001ff00 */
[----:B------:R-:W-:Y:S01]  /*1d00*/  IMAD.MOV.U32 R228, RZ, RZ, RZ ;  /* 0x000000ffffe47224 */ /* 0x000fe200078e00ff */
[----:B------:R3:W-:Y:S01]  /*1d10*/  STL [R1+0x24], RZ ;  /* 0x000024ff01007387 */ /* 0x0007e20000100800 */
[----:B------:R-:W-:Y:S02]  /*1d20*/  CS2R R24, SRZ ;  /* 0x0000000000187805 */ /* 0x000fe4000001ff00 */
[----:B------:R-:W-:-:S02]  /*1d30*/  CS2R R26, SRZ ;  /* 0x00000000001a7805 */ /* 0x000fc4000001ff00 */
[----:B------:R-:W-:Y:S01]  /*1d40*/  CS2R R28, SRZ ;  /* 0x00000000001c7805 */ /* 0x000fe2000001ff00 */
[----:B------:R3:W-:Y:S01]  /*1d50*/  STL [R1+0x20], RZ ;  /* 0x000020ff01007387 */ /* 0x0007e20000100800 */
[----:B------:R-:W-:Y:S02]  /*1d60*/  CS2R R30, SRZ ;  /* 0x00000000001e7805 */ /* 0x000fe4000001ff00 */
[----:B------:R-:W-:Y:S02]  /*1d70*/  CS2R R32, SRZ ;  /* 0x0000000000207805 */ /* 0x000fe4000001ff00 */
[----:B------:R-:W-:Y:S01]  /*1d80*/  CS2R R34, SRZ ;  /* 0x0000000000227805 */ /* 0x000fe2000001ff00 */
        /* <DEDUP_REMOVED lines=28> */
[----:B------:R3:W-:Y:S01]  /*1f50*/  STL [R1], RZ ;  /* 0x000000ff01007387 */ /* 0x0007e20000100800 */
[----:B------:R-:W-:Y:S02]  /*1f60*/  CS2R R78, SRZ ;  /* 0x00000000004e7805 */ /* 0x000fe4000001ff00 */
[----:B------:R-:W-:Y:S02]  /*1f70*/  CS2R R80, SRZ ;  /* 0x0000000000507805 */ /* 0x000fe4000001ff00 */
[----:B------:R-:W-:Y:S02]  /*1f80*/  CS2R R82, SRZ ;  /* 0x0000000000527805 */ /* 0x000fe4000001ff00 */
[----:B------:R-:W-:Y:S02]  /*1f90*/  CS2R R84, SRZ ;  /* 0x0000000000547805 */ /* 0x000fe4000001ff00 */
[----:B------:R-:W-:-:S02]  /*1fa0*/  CS2R R86, SRZ ;  /* 0x0000000000567805 */ /* 0x000fc4000001ff00 */
[----:B------:R-:W-:Y:S02]  /*1fb0*/  CS2R R88, SRZ ;  /* 0x0000000000587805 */ /* 0x000fe4000001ff00 */
        /* <DEDUP_REMOVED lines=30> */
[----:B------:R-:W-:Y:S01]  /*21a0*/  CS2R R150, SRZ ;  /* 0x0000000000967805 */ /* 0x000fe2000001ff00 */
[----:B---3--:R-:W-:Y:S06]  /*21b0*/  @!P1 BRA `(.L_x_20) ;  /* 0x0000001000a09947 */ /* 0x008fec0003800000 */
[----:B------:R-:W-:-:S06]  /*21c0*/  UISETP.NE.AND UP0, UPT, UR30, 0x3, UPT ;  /* 0x000000031e00788c */ /* 0x000fcc000bf05270 */
[----:B------:R-:W-:-:S13]  /*21d0*/  PLOP3.LUT P1, PT, PT, PT, UP0, 0x80, 0x0 ;  /* 0x000000000000781c */ /* 0x000fda0003f2f008 */
[----:B------:R-:W-:Y:S05]  /*21e0*/  @!P1 BRA `(.L_x_21) ;  /* 0x0000000000049947 */ /* 0x000fea0003800000 */
[----:B------:R-:W-:Y:S01]  /*21f0*/  BPT.TRAP 0x1 ;  /* 0x000000040000795c */ /* 0x000fe20000300000 */
.L_x_21:
[----:B------:R-:W-:Y:S01]  /*2200*/  ULEA UR6, UR5, UR22, 0x3 ;  /* 0x0000001605067291 */ /* 0x000fe2000f8e183f */
[----:B------:R-:W-:-:S05]  /*2210*/  IMAD.U32 R0, RZ, RZ, UR4 ;  /* 0x00000004ff007e24 */ /* 0x000fca000f8e00ff */
[----:B------:R-:W-:-:S04]  /*2220*/  SHF.L.U32 R0, R0, 0x1f, RZ ;  /* 0x0000001f00007819 */ /* 0x000fc800000006ff */
[----:B------:R0:W1:Y:S01]  /*2230*/  SYNCS.PHASECHK.TRANS64.TRYWAIT P0, [UR6], R0 ;  /* 0x00000000ff0075a7 */ /* 0x0000620008000146 */
[----:B------:R-:W-:Y:S05]  /*2240*/  @!P1 BRA `(.L_x_22) ;  /* 0x0000000000049947 */ /* 0x000fea0003800000 */
[----:B------:R-:W-:Y:S01]  /*2250*/  BPT.TRAP 0x1 ;  /* 0x000000040000795c */ /* 0x000fe20000300000 */
.L_x_22:
[----:B-1----:R-:W-:Y:S05]  /*2260*/  @P0 BRA `(.L_x_23) ;  /* 0x0000000000080947 */ /* 0x002fea0003800000 */
[----:B------:R-:W1:Y:S02]  /*2270*/  SYNCS.PHASECHK.TRANS64.TRYWAIT P0, [UR6], R0 ;  /* 0x00000000ff0075a7 */ /* 0x000e640008000146 */
[----:B-1----:R-:W-:Y:S05]  /*2280*/  @!P0 BRA `(.L_x_24) ;  /* 0x000000e000cc8947 */ /* 0x002fea0003800000 */
.L_x_23:
[----:B------:R-:W-:Y:S01]  /*2290*/  UIADD3 UR6, UR22, 0x180, URZ ;  /* 0x0000018016067890 */ /* 0x000fe2000fffe03f */
[----:B------:R-:W-:Y:S01]  /*22a0*/  WARPGROUP.ARRIVE ;  /* 0x00000000000079c5 */ /* 0x000fe20000000000 */
[----:B------:R-:W-:Y:S01]  /*22b0*/  UIADD3 UR7, UR22, 0xa180, URZ ;  /* 0x0000a18016077890 */ /* 0x000fe2000fffe03f */
[----:B------:R2:W-:Y:S01]  /*22c0*/  STL [R1+0x6c], RZ ;  /* 0x00006cff01007387 */ /* 0x0005e20000100800 */
[----:B------:R-:W-:Y:S01]  /*22d0*/  USHF.R.U32.HI UR6, URZ, 0x4, UR6 ;  /* 0x000000043f067899 */ /* 0x000fe20008011606 */
[----:B01----:R-:W-:Y:S01]  /*22e0*/  IMAD.MOV.U32 R0, RZ, RZ, RZ ;  /* 0x000000ffff007224 */ /* 0x003fe200078e00ff */
[----:B------:R-:W-:Y:S01]  /*22f0*/  USHF.R.U32.HI UR7, URZ, 0x4, UR7 ;  /* 0x000000043f077899 */ /* 0x000fe20008011607 */
[----:B------:R2:W-:Y:S01]  /*2300*/  STL [R1+0x68], RZ ;  /* 0x000068ff01007387 */ /* 0x0005e20000100800 */
[----:B------:R-:W-:Y:S01]  /*2310*/  ULOP3.LUT UR6, UR6, 0x3fff, URZ, 0xc0, !UPT ;  /* 0x00003fff06067892 */ /* 0x000fe2000f8ec03f */
[----:B------:R-:W-:Y:S01]  /*2320*/  CS2R R2, SRZ ;  /* 0x0000000000027805 */ /* 0x000fe2000001ff00 */
[----:B------:R-:W-:Y:S01]  /*2330*/  ULOP3.LUT UR7, UR7, 0x3fff, URZ, 0xc0, !UPT ;  /* 0x00003fff07077892 */ /* 0x000fe2000f8ec03f */
[----:B------:R2:W-:Y:S01]  /*2340*/  STL [R1+0x64], RZ ;  /* 0x000064ff01007387 */ /* 0x0005e20000100800 */
[----:B------:R-:W-:Y:S01]  /*2350*/  ULOP3.LUT UR6, UR6, 0x10000, URZ, 0xfc, !UPT ;  /* 0x0001000006067892 */ /* 0x000fe2000f8efc3f */
[----:B------:R-:W-:Y:S01]  /*2360*/  CS2R R4, SRZ ;  /* 0x0000000000047805 */ /* 0x000fe2000001ff00 */
[----:B------:R-:W-:Y:S01]  /*2370*/  ULOP3.LUT UR7, UR7, 0x10000, URZ, 0xfc, !UPT ;  /* 0x0001000007077892 */ /* 0x000fe2000f8efc3f */
[----:B------:R2:W-:Y:S01]  /*2380*/  STL [R1+0x60], RZ ;  /* 0x000060ff01007387 */ /* 0x0005e20000100800 */
[----:B------:R-:W-:Y:S01]  /*2390*/  ULEA UR6, UR5, UR6, 0x9 ;  /* 0x0000000605067291 */ /* 0x000fe2000f8e483f */
[----:B------:R-:W-:Y:S01]  /*23a0*/  CS2R R6, SRZ ;  /* 0x0000000000067805 */ /* 0x000fe2000001ff00 */
[----:B------:R-:W-:Y:S01]  /*23b0*/  ULEA UR7, UR5, UR7, 0xb ;  /* 0x0000000705077291 */ /* 0x000fe2000f8e583f */
[----:B------:R2:W-:Y:S01]  /*23c0*/  STL [R1+0x5c], RZ ;  /* 0x00005cff01007387 */ /* 0x0005e20000100800 */
[----:B------:R-:W-:Y:S01]  /*23d0*/  UMOV UR9, 0x40000040 ;  /* 0x4000004000097882 */ /* 0x000fe20000000000 */
[----:B------:R-:W-:Y:S01]  /*23e0*/  UMOV UR11, 0x40000040 ;  /* 0x40000040000b7882 */ /* 0x000fe20000000000 */
[----:B------:R-:W-:Y:S01]  /*23f0*/  CS2R R8, SRZ ;  /* 0x0000000000087805 */ /* 0x000fe2000001ff00 */
[----:B------:R-:W-:Y:S01]  /*2400*/  UMOV UR8, UR6 ;  /* 0x0000000600087c82 */ /* 0x000fe20008000000 */
[----:B------:R2:W-:Y:S01]  /*2410*/  STL [R1+0x58], RZ ;  /* 0x000058ff01007387 */ /* 0x0005e20000100800 */
[----:B------:R-:W-:Y:S01]  /*2420*/  UMOV UR10, UR7 ;  /* 0x00000007000a7c82 */ /* 0x000fe20008000000 */
[----:B------:R-:W-:Y:S01]  /*2430*/  CS2R R10, SRZ ;  /* 0x00000000000a7805 */ /* 0x000fe2000001ff00 */
[----:B------:R-:W-:Y:S01]  /*2440*/  QGMMA.64x256x32.F32.E4M3.E4M3 R24, gdesc[UR8], RZ, !UPT ;  /* 0x03e00000081879f3 */ /* 0x000fe2000c7008ff */
[----:B------:R-:W-:Y:S01]  /*2450*/  UIADD3 UR8, UR6, 0x2, URZ ;  /* 0x0000000206087890 */ /* 0x000fe2000fffe03f */
[----:B------:R2:W-:Y:S01]  /*2460*/  STL [R1+0x54], RZ ;  /* 0x000054ff01007387 */ /* 0x0005e20000100800 */
[----:B------:R-:W-:Y:S01]  /*2470*/  UIADD3 UR10, UR7, 0x2, URZ ;  /* 0x00000002070a7890 */ /* 0x000fe2000fffe03f */
[----:B------:R-:W-:Y:S01]  /*2480*/  CS2R R12, SRZ ;  /* 0x00000000000c7805 */ /* 0x000fe2000001ff00 */
[----:B------:R-:W-:Y:S01]  /*2490*/  UMOV UR9, 0x40000040 ;  /* 0x4000004000097882 */ /* 0x000fe20000000000 */
[----:B------:R-:W-:Y:S01]  /*24a0*/  UMOV UR11, 0x40000040 ;  /* 0x40000040000b7882 */ /* 0x000fe20000000000 */
        /* <DEDUP_REMOVED lines=57> */
[----:B------:R-:W-:Y:S01]  /*2840*/  CS2R R226, SRZ ;  /* 0x0000000000e27805 */ /* 0x000fe2000001ff00 */
[----:B------:R-:W-:-:S02]  /*2850*/  IMAD.MOV.U32 R228, RZ, RZ, RZ ;  /* 0x000000ffffe47224 */ /* 0x000fc400078e00ff */
[----:B------:R2:W-:Y:S04]  /*2860*/  STL [R1+0x14], RZ ;  /* 0x000014ff01007387 */ /* 0x0005e80000100800 */
[----:B------:R2:W-:Y:S04]  /*2870*/  STL [R1+0x10], RZ ;  /* 0x000010ff01007387 */ /* 0x0005e80000100800 */
[----:B------:R2:W-:Y:S04]  /*2880*/  STL [R1+0xc], RZ ;  /* 0x00000cff01007387 */ /* 0x0005e80000100800 */
[----:B------:R2:W-:Y:S04]  /*2890*/  STL [R1+0x8], RZ ;  /* 0x000008ff01007387 */ /* 0x0005e80000100800 */
[----:B------:R2:W-:Y:S04]  /*28a0*/  STL [R1+0x4], RZ ;  /* 0x000004ff01007387 */ /* 0x0005e80000100800 */
[----:B------:R2:W-:Y:S01]  /*28b0*/  STL [R1], RZ ;  /* 0x000000ff01007387 */ /* 0x0005e20000100800 */
[----:B------:R-:W-:Y:S01]  /*28c0*/  QGMMA.64x256x32.F32.E4M3.E4M3 R24, gdesc[UR8], R24 ;  /* 0x03e00000081879f3 */ /* 0x000fe20008700818 */
[----:B------:R-:W-:-:S02]  /*28d0*/  UIADD3 UR8, UR6, 0x4, URZ ;  /* 0x0000000406087890 */ /* 0x000fc4000fffe03f */
[----:B------:R-:W-:Y:S01]  /*28e0*/  UIADD3 UR10, UR7, 0x4, URZ ;  /* 0x00000004070a7890 */ /* 0x000fe2000fffe03f */
[----:B------:R-:W-:Y:S01]  /*28f0*/  UMOV UR9, 0x40000040 ;  /* 0x4000004000097882 */ /* 0x000fe20000000000 */
[----:B------:R-:W-:-:S15]  /*2900*/  UMOV UR11, 0x40000040 ;  /* 0x40000040000b7882 */ /* 0x000fde0000000000 */
[----:B------:R-:W-:-:S08]  /*2910*/  NOP ;  /* 0x0000000000007918 */ /* 0x000fd00000000000 */
[----:B------:R-:W-:Y:S01]  /*2920*/  QGMMA.64x256x32.F32.E4M3.E4M3 R24, gdesc[UR8], R24 ;  /* 0x03e00000081879f3 */ /* 0x000fe20008700818 */
[----:B------:R-:W-:Y:S02]  /*2930*/  UIADD3 UR10, UR7, 0x6, URZ ;  /* 0x00000006070a7890 */ /* 0x000fe4000fffe03f */
[----:B------:R-:W-:Y:S01]  /*2940*/  UIADD3 UR8, UR6, 0x6, URZ ;  /* 0x0000000606087890 */ /* 0x000fe2000fffe03f */
[----:B------:R-:W-:Y:S01]  /*2950*/  ULDC UR7, c[0x0][0x50c] ;  /* 0x0001430000077ab9 */ /* 0x000fe20000000800 */
[----:B------:R-:W-:Y:S01]  /*2960*/  UMOV UR9, 0x40000040 ;  /* 0x4000004000097882 */ /* 0x000fe20000000000 */
[----:B------:R-:W-:Y:S01]  /*2970*/  UISETP.NE.AND UP0, UPT, UR7, 0x4, UPT ;  /* 0x000000040700788c */ /* 0x000fe2000bf05270 */
[----:B------:R-:W-:Y:S01]  /*2980*/  UMOV UR11, 0x40000040 ;  /* 0x40000040000b7882 */ /* 0x000fe20000000000 */
[----:B------:R-:W-:Y:S02]  /*2990*/  UMOV UR6, 0x4 ;  /* 0x0000000400067882 */ /* 0x000fe40000000000 */
[----:B------:R-:W-:-:S06]  /*29a0*/  USEL UR7, URZ, 0x1, UP0 ;  /* 0x000000013f077887 */ /* 0x000fcc0008000000 */
[----:B------:R-:W-:-:S12]  /*29b0*/  ISETP.NE.AND P0, PT, RZ, UR7, PT ;  /* 0x00000007ff007c0c */ /* 0x000fd8000bf05270 */
[----:B------:R-:W-:Y:S01]  /*29c0*/  QGMMA.64x256x32.F32.E4M3.E4M3 R24, gdesc[UR8], R24, gsb0 ;  /* 0x03e00000081879f3 */ /* 0x000fe20008000818 */
[----:B--2---:R-:W-:Y:S05]  /*29d0*/  @!P0 BRA `(.L_x_25) ;  /* 0x0000000800808947 */ /* 0x004fea0003800000 */
[----:B------:R-:W-:Y:S02]  /*29e0*/  WARPGROUP.DEPBAR.LE gsb0, 0x0 ;  /* 0x00008000000079c5 */ /* 0x000fe40000010000 */
[----:B------:R-:W-:-:S01]  /*29f0*/  FADD R227, RZ, R25 ;  /* 0x00000019ffe37221 */ /* 0x000fc20000000000 */
[----:B------:R-:W-:Y:S01]  /*2a00*/  FADD R228, RZ, R24 ;  /* 0x00000018ffe47221 */ /* 0x000fe20000000000 */
[----:B------:R-:W-:-:S01]  /*2a10*/  FADD R226, RZ, R26 ;  /* 0x0000001affe27221 */ /* 0x000fc20000000000 */
[----:B------:R-:W-:Y:S01]  /*2a20*/  FADD R225, RZ, R27 ;  /* 0x0000001bffe17221 */ /* 0x000fe20000000000 */
[----:B------:R-:W-:-:S01]  /*2a30*/  FADD R224, RZ, R28 ;  /* 0x0000001cffe07221 */ /* 0x000fc20000000000 */
[----:B------:R0:W-:Y:S01]  /*2a40*/  STL [R1+0xa0], R227 ;  /* 0x0000a0e301007387 */ /* 0x0001e20000100800 */
[----:B------:R-:W-:-:S01]  /*2a50*/  FADD R223, RZ, R29 ;  /* 0x0000001dffdf7221 */ /* 0x000fc20000000000 */
[----:B------:R-:W-:Y:S01]  /*2a60*/  FADD R222, RZ, R30 ;  /* 0x0000001effde7221 */ /* 0x000fe20000000000 */
[----:B------:R-:W-:-:S01]  /*2a70*/  FADD R221, RZ, R31 ;  /* 0x0000001fffdd7221 */ /* 0x000fc20000000000 */
[----:B------:R-:W-:Y:S01]  /*2a80*/  FADD R220, RZ, R32 ;  /* 0x00000020ffdc7221 */ /* 0x000fe20000000000 */
[----:B------:R-:W-:-:S01]  /*2a90*/  FADD R219, RZ, R33 ;  /* 0x00000021ffdb7221 */ /* 0x000fc20000000000 */
[----:B------:R-:W-:Y:S01]  /*2aa0*/  FADD R218, RZ, R34 ;  /* 0x00000022ffda7221 */ /* 0x000fe20000000000 */
[----:B------:R-:W-:-:S01]  /*2ab0*/  FADD R217, RZ, R35 ;  /* 0x00000023ffd97221 */ /* 0x000fc20000000000 */
[----:B------:R-:W-:Y:S01]  /*2ac0*/  FADD R216, RZ, R36 ;  /* 0x00000024ffd87221 */ /* 0x000fe20000000000 */
[----:B------:R-:W-:-:S01]  /*2ad0*/  FADD R215, RZ, R37 ;  /* 0x00000025ffd77221 */ /* 0x000fc20000000000 */
[----:B0-----:R-:W-:Y:S01]  /*2ae0*/  FADD R227, RZ, R124 ;  /* 0x0000007cffe37221 */ /* 0x001fe20000000000 */
[----:B------:R-:W-:-:S01]  /*2af0*/  FADD R214, RZ, R38 ;  /* 0x00000026ffd67221 */ /* 0x000fc20000000000 */
[----:B------:R-:W-:Y:S01]  /*2b00*/  FADD R213, RZ, R39 ;  /* 0x00000027ffd57221 */ /* 0x000fe20000000000 */
[----:B------:R-:W-:-:S01]  /*2b10*/  FADD R212, RZ, R40 ;  /* 0x00000028ffd47221 */ /* 0x000fc20000000000 */
[----:B------:R-:W-:Y:S01]  /*2b20*/  FADD R211, RZ, R41 ;  /* 0x00000029ffd37221 */ /* 0x000fe20000000000 */
[----:B------:R0:W-:Y:S01]  /*2b30*/  STL [R1], R227 ;  /* 0x000000e301007387 */ /* 0x0001e20000100800 */
        /* <DEDUP_REMOVED lines=94> */
[----:B0-----:R-:W-:-:S05]  /*3120*/  FADD R227, RZ, R131 ;  /* 0x00000083ffe37221 */ /* 0x001fca0000000000 */
[----:B------:R0:W-:Y:S02]  /*3130*/  STL [R1+0x1c], R227 ;  /* 0x00001ce301007387 */ /* 0x0001e40000100800 */
        /* <DEDUP_REMOVED lines=39> */
[----:B------:R0:W-:Y:S04]  /*33b0*/  STL [R1+0x6c], R227 ;  /* 0x00006ce301007387 */ /* 0x0001e80000100800 */
[----:B0-----:R0:W5:Y:S01]  /*33c0*/  LDL.LU R227, [R1+0xa0] ;  /* 0x0000a00001e37983 */ /* 0x0011620000300800 */
[----:B------:R-:W-:-:S05]  /*33d0*/  UMOV UR6, URZ ;  /* 0x0000003f00067c82 */ /* 0x000fca0008000000 */
.L_x_25:
[----:B------:R-:W-:Y:S01]  /*33e0*/  UIADD3 UR23, UR5, 0x1, URZ ;  /* 0x0000000105177890 */ /* 0x000fe2000fffe03f */
[----:B------:R-:W-:-:S03]  /*33f0*/  UMOV UR8, 0x1 ;  /* 0x0000000100087882 */ /* 0x000fc60000000000 */
[----:B------:R-:W-:-:S04]  /*3400*/  UISETP.NE.AND UP0, UPT, UR23, 0x5, UPT ;  /* 0x000000051700788c */ /* 0x000fc8000bf05270 */
[----:B------:R-:W-:Y:S02]  /*3410*/  USEL UR24, URZ, 0x1, UP0 ;  /* 0x000000013f187887 */ /* 0x000fe40008000000 */
[----:B------:R-:W-:Y:S02]  /*3420*/  USEL UR23, UR23, URZ, UP0 ;  /* 0x0000003f17177287 */ /* 0x000fe40008000000 */
[----:B------:R-:W-:-:S12]  /*3430*/  ULOP3.LUT UR24, UR4, UR24, URZ, 0x3c, !UPT ;  /* 0x0000001804187292 */ /* 0x000fd8000f8e3c3f */
.L_x_20:
[----:B------:R-:W-:-:S06]  /*3440*/  UISETP.GE.AND UP0, UPT, UR19, 0x1, UPT ;  /* 0x000000011300788c */ /* 0x000fcc000bf06270 */
[----:B------:R-:W-:-:S13]  /*3450*/  PLOP3.LUT P0, PT, PT, PT, UP0, 0x80, 0x0 ;  /* 0x000000000000781c */ /* 0x000fda0003f0f008 */
[----:B------:R-:W-:Y:S05]  /*3460*/  @!P0 BRA `(.L_x_26) ;  /* 0x0000001000dc8947 */ /* 0x000fea0003800000 */
[----:B------:R-:W-:Y:S01]  /*3470*/  UMOV UR25, UR19 ;  /* 0x0000001300197c82 */ /* 0x000fe20008000000 */
[----:B------:R-:W-:Y:S01]  /*3480*/  UMOV UR33, UR5 ;  /* 0x0000000500217c82 */ /* 0x000fe20008000000 */
[----:B------:R-:W-:-:S05]  /*3490*/  ULDC UR35, c[0x0][0x50c] ;  /* 0x0001430000237ab9 */ /* 0x000fca0000000800 */
.L_x_34:
[----:B------:R-:W-:-:S06]  /*34a0*/  UISETP.NE.AND UP0, UPT, UR30, 0x3, UPT ;  /* 0x000000031e00788c */ /* 0x000fcc000bf05270 */
[----:B------:R-:W-:-:S13]  /*34b0*/  PLOP3.LUT P1, PT, PT, PT, UP0, 0x80, 0x0 ;  /* 0x000000000000781c */ /* 0x000fda0003f2f008 */
[----:B-----5:R-:W-:Y:S05]  /*34c0*/  @!P1 BRA `(.L_x_27) ;  /* 0x0000000000049947 */ /* 0x020fea0003800000 */
[----:B------:R-:W-:Y:S01]  /*34d0*/  BPT.TRAP 0x1 ;  /* 0x000000040000795c */ /* 0x000fe20000300000 */
.L_x_27:
[----:B------:R-:W-:Y:S01]  /*34e0*/  ULEA UR9, UR23, UR22, 0x3 ;  /* 0x0000001617097291 */ /* 0x000fe2000f8e183f */
[----:B------:R-:W-:-:S05]  /*34f0*/  IMAD.U32 R229, RZ, RZ, UR24 ;  /* 0x00000018ffe57e24 */ /* 0x000fca000f8e00ff */
[----:B------:R-:W-:-:S04]  /*3500*/  SHF.L.U32 R229, R229, 0x1f, RZ ;  /* 0x0000001fe5e57819 */ /* 0x000fc800000006ff */
[----:B------:R1:W2:Y:S01]  /*3510*/  SYNCS.PHASECHK.TRANS64.TRYWAIT P0, [UR9], R229 ;  /* 0x000000e5ff0075a7 */ /* 0x0002a20008000149 */
[----:B------:R-:W-:Y:S05]  /*3520*/  @!P1 BRA `(.L_x_28) ;  /* 0x0000000000049947 */ /* 0x000fea0003800000 */
[----:B------:R-:W-:Y:S01]  /*3530*/  BPT.TRAP 0x1 ;  /* 0x000000040000795c */ /* 0x000fe20000300000 */
.L_x_28:
[----:B--2---:R-:W-:Y:S05]  /*3540*/  @P0 BRA `(.L_x_29) ;  /* 0x0000000000080947 */ /* 0x004fea0003800000 */
[----:B------:R-:W2:Y:S02]  /*3550*/  SYNCS.PHASECHK.TRANS64.TRYWAIT P0, [UR9], R229 ;  /* 0x000000e5ff0075a7 */ /* 0x000ea40008000149 */
[----:B--2---:R-:W-:Y:S05]  /*3560*/  @!P0 BRA `(.L_x_30) ;  /* 0x000000d0002c8947 */ /* 0x004fea0003800000 */
.L_x_29:
[----:B------:R-:W-:Y:S01]  /*3570*/  UIADD3 UR9, UR22, 0x180, URZ ;  /* 0x0000018016097890 */ /* 0x000fe2000fffe03f */
[----:B------:R-:W-:Y:S01]  /*3580*/  WARPGROUP.ARRIVE ;  /* 0x00000000000079c5 */ /* 0x000fe20000000000 */
[----:B------:R-:W-:Y:S02]  /*3590*/  UIADD3 UR10, UR22, 0xa180, URZ ;  /* 0x0000a180160a7890 */ /* 0x000fe4000fffe03f */
[----:B------:R-:W-:Y:S02]  /*35a0*/  USHF.R.U32.HI UR9, URZ, 0x4, UR9 ;  /* 0x000000043f097899 */ /* 0x000fe40008011609 */
[----:B------:R-:W-:Y:S02]  /*35b0*/  USHF.R.U32.HI UR10, URZ, 0x4, UR10 ;  /* 0x000000043f0a7899 */ /* 0x000fe4000801160a */
[----:B------:R-:W-:Y:S02]  /*35c0*/  UISETP.NE.AND UP0, UPT, UR7, URZ, UPT ;  /* 0x0000003f0700728c */ /* 0x000fe4000bf05270 */
[----:B------:R-:W-:-:S02]  /*35d0*/  ULOP3.LUT UR9, UR9, 0x3fff, URZ, 0xc0, !UPT ;  /* 0x00003fff09097892 */ /* 0x000fc4000f8ec03f */
[----:B------:R-:W-:Y:S02]  /*35e0*/  ULOP3.LUT UR10, UR10, 0x3fff, URZ, 0xc0, !UPT ;  /* 0x00003fff0a0a7892 */ /* 0x000fe4000f8ec03f */
[----:B------:R-:W-:Y:S02]  /*35f0*/  USEL UR8, UR8, URZ, !UP0 ;  /* 0x0000003f08087287 */ /* 0x000fe4000c000000 */
[----:B------:R-:W-:Y:S02]  /*3600*/  ULOP3.LUT UR7, UR9, 0x10000, URZ, 0xfc, !UPT ;  /* 0x0001000009077892 */ /* 0x000fe4000f8efc3f */
[----:B------:R-:W-:Y:S02]  /*3610*/  ULOP3.LUT UR10, UR10, 0x10000, URZ, 0xfc, !UPT ;  /* 0x000100000a0a7892 */ /* 0x000fe4000f8efc3f */
[----:B------:R-:W-:Y:S02]  /*3620*/  UISETP.NE.U32.AND UP0, UPT, UR8, URZ, UPT ;  /* 0x0000003f0800728c */ /* 0x000fe4000bf05070 */
[----:B------:R-:W-:-:S02]  /*3630*/  ULEA UR7, UR23, UR7, 0x9 ;  /* 0x0000000717077291 */ /* 0x000fc4000f8e483f */
[----:B------:R-:W-:Y:S01]  /*3640*/  ULEA UR34, UR23, UR10, 0xb ;  /* 0x0000000a17227291 */ /* 0x000fe2000f8e583f */
[----:B------:R-:W-:Y:S01]  /*3650*/  UMOV UR9, 0x40000040 ;  /* 0x4000004000097882 */ /* 0x000fe20000000000 */
[----:B------:R-:W-:Y:S01]  /*3660*/  UMOV UR11, 0x40000040 ;  /* 0x40000040000b7882 */ /* 0x000fe20000000000 */
[----:B------:R-:W-:Y:S02]  /*3670*/  UIADD3 UR6, UR6, 0x4, URZ ;  /* 0x0000000406067890 */ /* 0x000fe4000fffe03f */
[----:B------:R-:W-:Y:S02]  /*3680*/  UMOV UR8, UR7 ;  /* 0x0000000700087c82 */ /* 0x000fe40008000000 */
[----:B------:R-:W-:Y:S02]  /*3690*/  UMOV UR10, UR34 ;  /* 0x00000022000a7c82 */ /* 0x000fe40008000000 */
[----:B------:R-:W-:Y:S01]  /*36a0*/  QGMMA.64x256x32.F32.E4M3.E4M3 R24, gdesc[UR8], R24, UP0 ;  /* 0x03e00000081879f3 */ /* 0x000fe2000bf00818 */
[----:B------:R-:W-:-:S02]  /*36b0*/  UIADD3 UR8, UR7, 0x2, URZ ;  /* 0x0000000207087890 */ /* 0x000fc4000fffe03f */
[----:B------:R-:W-:Y:S01]  /*36c0*/  UIADD3 UR10, UR34, 0x2, URZ ;  /* 0x00000002220a7890 */ /* 0x000fe2000fffe03f */
[----:B------:R-:W-:Y:S01]  /*36d0*/  UMOV UR9, 0x40000040 ;  /* 0x4000004000097882 */ /* 0x000fe20000000000 */
[----:B------:R-:W-:Y:S01]  /*36e0*/  UMOV UR11, 0x40000040 ;  /* 0x40000040000b7882 */ /* 0x000fe20000000000 */
[----:B------:R-:W-:-:S15]  /*36f0*/  UISETP.NE.AND UP0, UPT, UR6, UR35, UPT ;  /* 0x000000230600728c */ /* 0x000fde000bf05270 */
[----:B------:R-:W-:-:S07]  /*3700*/  NOP ;  /* 0x0000000000007918 */ /* 0x000fce0000000000 */
[----:B------:R-:W-:Y:S01]  /*3710*/  QGMMA.64x256x32.F32.E4M3.E4M3 R24, gdesc[UR8], R24 ;  /* 0x03e00000081879f3 */ /* 0x000fe20008700818 */
[----:B------:R-:W-:Y:S02]  /*3720*/  UIADD3 UR8, UR7, 0x4, URZ ;  /* 0x0000000407087890 */ /* 0x000fe4000fffe03f */
[----:B------:R-:W-:Y:S01]  /*3730*/  UIADD3 UR10, UR34, 0x4, URZ ;  /* 0x00000004220a7890 */ /* 0x000fe2000fffe03f */
[----:B------:R-:W-:Y:S01]  /*3740*/  UMOV UR9, 0x40000040 ;  /* 0x4000004000097882 */ /* 0x000fe20000000000 */
[----:B------:R-:W-:-:S15]  /*3750*/  UMOV UR11, 0x40000040 ;  /* 0x40000040000b7882 */ /* 0x000fde0000000000 */
[----:B------:R-:W-:-:S08]  /*3760*/  NOP ;  /* 0x0000000000007918 */ /* 0x000fd00000000000 */
[----:B------:R-:W-:Y:S01]  /*3770*/  QGMMA.64x256x32.F32.E4M3.E4M3 R24, gdesc[UR8], R24 ;  /* 0x03e00000081879f3 */ /* 0x000fe20008700818 */
[----:B------:R-:W-:Y:S02]  /*3780*/  UIADD3 UR8, UR7, 0x6, URZ ;  /* 0x0000000607087890 */ /* 0x000fe4000fffe03f */
[----:B------:R-:W-:Y:S01]  /*3790*/  UIADD3 UR10, UR34, 0x6, URZ ;  /* 0x00000006220a7890 */ /* 0x000fe2000fffe03f */
[----:B------:R-:W-:Y:S01]  /*37a0*/  UMOV UR9, 0x40000040 ;  /* 0x4000004000097882 */ /* 0x000fe20000000000 */
[----:B------:R-:W-:Y:S01]  /*37b0*/  UMOV UR11, 0x40000040 ;  /* 0x40000040000b7882 */ /* 0x000fe20000000000 */
[----:B------:R-:W-:-:S06]  /*37c0*/  USEL UR7, URZ, 0x1, UP0 ;  /* 0x000000013f077887 */ /* 0x000fcc0008000000 */
[----:B------:R-:W-:-:S15]  /*37d0*/  ISETP.NE.AND P0, PT, RZ, UR7, PT ;  /* 0x00000007ff007c0c */ /* 0x000fde000bf05270 */
[----:B------:R-:W-:-:S01]  /*37e0*/  NOP ;  /* 0x0000000000007918 */ /* 0x000fc20000000000 */
[----:B------:R-:W-:Y:S03]  /*37f0*/  QGMMA.64x256x32.F32.E4M3.E4M3 R24, gdesc[UR8], R24, gsb0 ;  /* 0x03e00000081879f3 */ /* 0x000fe60008000818 */
[----:B------:R-:W-:Y:S02]  /*3800*/  WARPGROUP.DEPBAR.LE gsb0, 0x1 ;  /* 0x00008000000079c5 */ /* 0x000fe40000010100 */
[----:B------:R-:W-:Y:S05]  /*3810*/  @!P0 BRA `(.L_x_31) ;  /* 0x0000000c00708947 */ /* 0x000fea0003800000 */
[----:B------:R-:W-:Y:S02]  /*3820*/  WARPGROUP.DEPBAR.LE gsb0, 0x0 ;  /* 0x00008000000079c5 */ /* 0x000fe40000010000 */
[----:B-----5:R-:W-:-:S01]  /*3830*/  FADD R227, R25, R227 ;  /* 0x000000e319e37221 */ /* 0x020fc20000000000 */
[----:B------:R-:W-:Y:S01]  /*3840*/  FADD R226, R26, R226 ;  /* 0x000000e21ae27221 */ /* 0x000fe20000000000 */
[----:B------:R-:W-:-:S01]  /*3850*/  FADD R225, R27, R225 ;  /* 0x000000e11be17221 */ /* 0x000fc20000000000 */
[----:B------:R-:W-:Y:S01]  /*3860*/  FADD R224, R28, R224 ;  /* 0x000000e01ce07221 */ /* 0x000fe20000000000 */
[----:B------:R-:W-:-:S01]  /*3870*/  FADD R223, R29, R223 ;  /* 0x000000df1ddf7221 */ /* 0x000fc20000000000 */
[----:B------:R2:W-:Y:S01]  /*3880*/  STL [R1+0xa0], R227 ;  /* 0x0000a0e301007387 */ /* 0x0005e20000100800 */
[----:B------:R-:W-:-:S01]  /*3890*/  FADD R222, R30, R222 ;  /* 0x000000de1ede7221 */ /* 0x000fc20000000000 */
[----:B------:R-:W-:Y:S01]  /*38a0*/  FADD R221, R31, R221 ;  /* 0x000000dd1fdd7221 */ /* 0x000fe20000000000 */
[----:B------:R-:W-:-:S01]  /*38b0*/  FADD R220, R32, R220 ;  /* 0x000000dc20dc7221 */ /* 0x000fc20000000000 */
[----:B------:R-:W-:Y:S01]  /*38c0*/  FADD R219, R33, R219 ;  /* 0x000000db21db7221 */ /* 0x000fe20000000000 */
[----:B------:R-:W-:-:S01]  /*38d0*/  FADD R218, R34, R218 ;  /* 0x000000da22da7221 */ /* 0x000fc20000000000 */
[----:B------:R-:W-:Y:S01]  /*38e0*/  FADD R217, R35, R217 ;  /* 0x000000d923d97221 */ /* 0x000fe20000000000 */
[----:B------:R-:W-:-:S01]  /*38f0*/  FADD R216, R36, R216 ;  /* 0x000000d824d87221 */ /* 0x000fc20000000000 */
[----:B------:R-:W-:Y:S01]  /*3900*/  FADD R215, R37, R215 ;  /* 0x000000d725d77221 */ /* 0x000fe20000000000 */
[----:B------:R-:W-:-:S01]  /*3910*/  FADD R214, R38, R214 ;  /* 0x000000d626d67221 */ /* 0x000fc20000000000 */
[----:B--2---:R-:W2:Y:S01]  /*3920*/  LDL.LU R227, [R1+0x28] ;  /* 0x0000280001e37983 */ /* 0x004ea20000300800 */
[----:B------:R-:W-:-:S01]  /*3930*/  FADD R213, R39, R213 ;  /* 0x000000d527d57221 */ /* 0x000fc20000000000 */
[----:B------:R-:W-:Y:S01]  /*3940*/  FADD R212, R40, R212 ;  /* 0x000000d428d47221 */ /* 0x000fe20000000000 */
[----:B------:R-:W-:-:S01]  /*3950*/  FADD R211, R41, R211 ;  /* 0x000000d329d37221 */ /* 0x000fc20000000000 */
[----:B------:R3:W-:Y:S01]  /*3960*/  STL [R1+0xa4], R226 ;  /* 0x0000a4e201007387 */ /* 0x0007e20000100800 */
[----:B------:R-:W-:-:S03]  /*3970*/  FADD R228, R24, R228 ;  /* 0x000000e418e47221 */ /* 0x000fc60000000000 */
[----:B---3--:R-:W3:Y:S04]  /*3980*/  LDL.LU R226, [R1+0x24] ;  /* 0x0000240001e27983 */ /* 0x008ee80000300800 */
[----:B------:R4:W-:Y:S04]  /*3990*/  STL [R1+0xa8], R225 ;  /* 0x0000a8e101007387 */ /* 0x0009e80000100800 */
[----:B----4-:R-:W4:Y:S04]  /*39a0*/  LDL.LU R225, [R1+0x20] ;  /* 0x0000200001e17983 */ /* 0x010f280000300800 */
[----:B------:R0:W-:Y:S04]  /*39b0*/  STL [R1+0xac], R224 ;  /* 0x0000ace001007387 */ /* 0x0001e80000100800 */
[----:B0-----:R-:W4:Y:S04]  /*39c0*/  LDL.LU R224, [R1+0x1c] ;  /* 0x00001c0001e07983 */ /* 0x001f280000300800 */
        /* <DEDUP_REMOVED lines=13> */
[----:B0-----:R-:W4:Y:S04]  /*3aa0*/  LDL.LU R217, [R1] ;  /* 0x0000000001d97983 */ /* 0x001f280000300800 */
[----:B------:R-:W-:Y:S04]  /*3ab0*/  STL [R1+0xcc], R216 ;  /* 0x0000ccd801007387 */ /* 0x000fe80000100800 */
[----:B------:R-:W-:Y:S04]  /*3ac0*/  STL [R1+0xd0], R215 ;  /* 0x0000d0d701007387 */ /* 0x000fe80000100800 */
[----:B------:R-:W-:Y:S04]  /*3ad0*/  STL [R1+0xd4], R214 ;  /* 0x0000d4d601007387 */ /* 0x000fe80000100800 */
[----:B------:R-:W-:Y:S04]  /*3ae0*/  STL [R1+0xd8], R213 ;  /* 0x0000d8d501007387 */ /* 0x000fe80000100800 */
[----:B------:R-:W-:Y:S04]  /*3af0*/  STL [R1+0xdc], R212 ;  /* 0x0000dcd401007387 */ /* 0x000fe80000100800 */
[----:B------:R0:W-:Y:S01]  /*3b00*/  STL [R1+0xe0], R211 ;  /* 0x0000e0d301007387 */ /* 0x0001e20000100800 */
[----:B--2---:R-:W-:-:S01]  /*3b10*/  FADD R227, R134, R227 ;  /* 0x000000e386e37221 */ /* 0x004fc20000000000 */
[----:B---3--:R-:W-:Y:S01]  /*3b20*/  FADD R226, R133, R226 ;  /* 0x000000e285e27221 */ /* 0x008fe20000000000 */
[----:B----4-:R-:W-:-:S01]  /*3b30*/  FADD R225, R132, R225 ;  /* 0x000000e184e17221 */ /* 0x010fc20000000000 */
[----:B------:R-:W-:Y:S01]  /*3b40*/  FADD R224, R131, R224 ;  /* 0x000000e083e07221 */ /* 0x000fe20000000000 */
[----:B------:R-:W-:-:S01]  /*3b50*/  FADD R223, R130, R223 ;  /* 0x000000df82df7221 */ /* 0x000fc20000000000 */
[----:B------:R-:W-:Y:S01]  /*3b60*/  FADD R222, R129, R222 ;  /* 0x000000de81de7221 */ /* 0x000fe20000000000 */
[----:B------:R-:W-:-:S01]  /*3b70*/  FADD R221, R128, R221 ;  /* 0x000000dd80dd7221 */ /* 0x000fc20000000000 */
[----:B------:R-:W-:Y:S01]  /*3b80*/  FADD R220, R127, R220 ;  /* 0x000000dc7fdc7221 */ /* 0x000fe20000000000 */
[----:B------:R-:W-:-:S01]  /*3b90*/  FADD R219, R126, R219 ;  /* 0x000000db7edb7221 */ /* 0x000fc20000000000 */
[----:B------:R-:W-:Y:S01]  /*3ba0*/  FADD R218, R125, R218 ;  /* 0x000000da7dda7221 */ /* 0x000fe20000000000 */
[----:B------:R-:W-:-:S05]  /*3bb0*/  FADD R217, R124, R217 ;  /* 0x000000d97cd97221 */ /* 0x000fca0000000000 */
[----:B------:R2:W-:Y:S04]  /*3bc0*/  STL [R1], R217 ;  /* 0x000000d901007387 */ /* 0x0005e80000100800 */
[----:B------:R3:W-:Y:S04]  /*3bd0*/  STL [R1+0x4], R218 ;  /* 0x000004da01007387 */ /* 0x0007e80000100800 */
[----:B------:R4:W-:Y:S04]  /*3be0*/  STL [R1+0x8], R219 ;  /* 0x000008db01007387 */ /* 0x0009e80000100800 */
[----:B------:R1:W-:Y:S04]  /*3bf0*/  STL [R1+0xc], R220 ;  /* 0x00000cdc01007387 */ /* 0x0003e80000100800 */
[----:B------:R1:W-:Y:S04]  /*3c00*/  STL [R1+0x10], R221 ;  /* 0x000010dd01007387 */ /* 0x0003e80000100800 */
[----:B------:R1:W-:Y:S04]  /*3c10*/  STL [R1+0x14], R222 ;  /* 0x000014de01007387 */ /* 0x0003e80000100800 */
[----:B------:R1:W-:Y:S04]  /*3c20*/  STL [R1+0x18], R223 ;  /* 0x000018df01007387 */ /* 0x0003e80000100800 */
[----:B------:R1:W-:Y:S04]  /*3c30*/  STL [R1+0x1c], R224 ;  /* 0x00001ce001007387 */ /* 0x0003e80000100800 */
[----:B0-----:R-:W4:Y:S04]  /*3c40*/  LDL.LU R211, [R1+0x2c] ;  /* 0x00002c0001d37983 */ /* 0x001f280000300800 */
[----:B------:R0:W-:Y:S04]  /*3c50*/  STL [R1+0x20], R225 ;  /* 0x000020e101007387 */ /* 0x0001e80000100800 */
[----:B------:R-:W4:Y:S04]  /*3c60*/  LDL.LU R212, [R1+0x30] ;  /* 0x0000300001d47983 */ /* 0x000f280000300800 */
[----:B------:R0:W-:Y:S04]  /*3c70*/  STL [R1+0x24], R226 ;  /* 0x000024e201007387 */ /* 0x0001e80000100800 */
[----:B------:R-:W4:Y:S04]  /*3c80*/  LDL.LU R213, [R1+0x34] ;  /* 0x0000340001d57983 */ /* 0x000f280000300800 */
[----:B------:R0:W-:Y:S04]  /*3c90*/  STL [R1+0x28], R227 ;  /* 0x000028e301007387 */ /* 0x0001e80000100800 */
[----:B------:R-:W4:Y:S04]  /*3ca0*/  LDL.LU R214, [R1+0x38] ;  /* 0x0000380001d67983 */ /* 0x000f280000300800 */
[----:B------:R-:W4:Y:S04]  /*3cb0*/  LDL.LU R215, [R1+0x3c] ;  /* 0x00003c0001d77983 */ /* 0x000f280000300800 */
[----:B------:R-:W4:Y:S04]  /*3cc0*/  LDL.LU R216, [R1+0x40] ;  /* 0x0000400001d87983 */ /* 0x000f280000300800 */
[----:B--2---:R-:W2:Y:S04]  /*3cd0*/  LDL.LU R217, [R1+0x44] ;  /* 0x0000440001d97983 */ /* 0x004ea80000300800 */
[----:B---3--:R-:W3:Y:S04]  /*3ce0*/  LDL.LU R218, [R1+0x48] ;  /* 0x0000480001da7983 */ /* 0x008ee80000300800 */
[----:B----4-:R-:W4:Y:S04]  /*3cf0*/  LDL.LU R219, [R1+0x4c] ;  /* 0x00004c0001db7983 */ /* 0x010f280000300800 */
[----:B-1----:R-:W4:Y:S04]  /*3d00*/  LDL.LU R220, [R1+0x50] ;  /* 0x0000500001dc7983 */ /* 0x002f280000300800 */
[----:B------:R-:W4:Y:S04]  /*3d10*/  LDL.LU R221, [R1+0x54] ;  /* 0x0000540001dd7983 */ /* 0x000f280000300800 */
[----:B------:R-:W4:Y:S04]  /*3d20*/  LDL.LU R222, [R1+0x58] ;  /* 0x0000580001de7983 */ /* 0x000f280000300800 */
[----:B------:R-:W4:Y:S04]  /*3d30*/  LDL.LU R223, [R1+0x5c] ;  /* 0x00005c0001df7983 */ /* 0x000f280000300800 */
[----:B------:R-:W4:Y:S04]  /*3d40*/  LDL.LU R224, [R1+0x60] ;  /* 0x0000600001e07983 */ /* 0x000f280000300800 */
[----:B0-----:R-:W4:Y:S04]  /*3d50*/  LDL.LU R225, [R1+0x64] ;  /* 0x0000640001e17983 */ /* 0x001f280000300800 */
[----:B------:R-:W4:Y:S04]  /*3d60*/  LDL.LU R226, [R1+0x68] ;  /* 0x0000680001e27983 */ /* 0x000f280000300800 */
[----:B------:R-:W4:Y:S01]  /*3d70*/  LDL.LU R227, [R1+0x6c] ;  /* 0x00006c0001e37983 */ /* 0x000f220000300800 */
[----:B------:R-:W-:-:S05]  /*3d80*/  FADD R211, R135, R211 ;  /* 0x000000d387d37221 */ /* 0x000fca0000000000 */
[----:B------:R0:W-:Y:S01]  /*3d90*/  STL [R1+0x2c], R211 ;  /* 0x00002cd301007387 */ /* 0x0001e20000100800 */
[----:B------:R-:W-:-:S03]  /*3da0*/  FADD R212, R136, R212 ;  /* 0x000000d488d47221 */ /* 0x000fc60000000000 */
[----:B0-----:R0:W5:Y:S01]  /*3db0*/  LDL.LU R211, [R1+0xe0] ;  /* 0x0000e00001d37983 */ /* 0x0011620000300800 */
[----:B------:R-:W-:-:S03]  /*3dc0*/  FADD R213, R137, R213 ;  /* 0x000000d589d57221 */ /* 0x000fc60000000000 */
[----:B------:R1:W-:Y:S01]  /*3dd0*/  STL [R1+0x30], R212 ;  /* 0x000030d401007387 */ /* 0x0003e20000100800 */
[----:B------:R-:W-:-:S01]  /*3de0*/  FADD R214, R138, R214 ;  /* 0x000000d68ad67221 */ /* 0x000fc20000000000 */
[----:B------:R-:W-:Y:S02]  /*3df0*/  FADD R215, R139, R215 ;  /* 0x000000d78bd77221 */ /* 0x000fe40000000000 */
[----:B-1----:R0:W5:Y:S01]  /*3e00*/  LDL.LU R212, [R1+0xdc] ;  /* 0x0000dc0001d47983 */ /* 0x0021620000300800 */
[----:B------:R-:W-:-:S03]  /*3e10*/  FADD R216, R140, R216 ;  /* 0x000000d88cd87221 */ /* 0x000fc60000000000 */
[----:B------:R1:W-:Y:S01]  /*3e20*/  STL [R1+0x34], R213 ;  /* 0x000034d501007387 */ /* 0x0003e20000100800 */
[----:B--2---:R-:W-:-:S03]  /*3e30*/  FADD R217, R141, R217 ;  /* 0x000000d98dd97221 */ /* 0x004fc60000000000 */
[----:B-1----:R0:W5:Y:S01]  /*3e40*/  LDL.LU R213, [R1+0xd8] ;  /* 0x0000d80001d57983 */ /* 0x0021620000300800 */
[----:B---3--:R-:W-:-:S03]  /*3e50*/  FADD R218, R142, R218 ;  /* 0x000000da8eda7221 */ /* 0x008fc60000000000 */
[----:B------:R1:W-:Y:S01]  /*3e60*/  STL [R1+0x38], R214 ;  /* 0x000038d601007387 */ /* 0x0003e20000100800 */
[----:B----4-:R-:W-:-:S01]  /*3e70*/  FADD R219, R143, R219 ;  /* 0x000000db8fdb7221 */ /* 0x010fc20000000000 */
[----:B------:R-:W-:Y:S02]  /*3e80*/  FADD R220, R144, R220 ;  /* 0x000000dc90dc7221 */ /* 0x000fe40000000000 */
[----:B-1----:R0:W5:Y:S04]  /*3e90*/  LDL.LU R214, [R1+0xd4] ;  /* 0x0000d40001d67983 */ /* 0x0021680000300800 */
[----:B------:R1:W-:Y:S01]  /*3ea0*/  STL [R1+0x3c], R215 ;  /* 0x00003cd701007387 */ /* 0x0003e20000100800 */
[----:B------:R-:W-:-:S01]  /*3eb0*/  FADD R221, R145, R221 ;  /* 0x000000dd91dd7221 */ /* 0x000fc20000000000 */
[----:B------:R-:W-:-:S02]  /*3ec0*/  FADD R222, R146, R222 ;  /* 0x000000de92de7221 */ /* 0x000fc40000000000 */
[----:B-1----:R0:W5:Y:S04]  /*3ed0*/  LDL.LU R215, [R1+0xd0] ;  /* 0x0000d00001d77983 */ /* 0x0021680000300800 */
[----:B------:R1:W-:Y:S01]  /*3ee0*/  STL [R1+0x40], R216 ;  /* 0x000040d801007387 */ /* 0x0003e20000100800 */
[----:B------:R-:W-:-:S03]  /*3ef0*/  FADD R223, R147, R223 ;  /* 0x000000df93df7221 */ /* 0x000fc60000000000 */
        /* <DEDUP_REMOVED lines=13> */
[----:B------:R1:W-:Y:S04]  /*3fd0*/  STL [R1+0x54], R221 ;  /* 0x000054dd01007387 */ /* 0x0003e80000100800 */
        /* <DEDUP_REMOVED lines=12> */
[----:B-1----:R0:W5:Y:S01]  /*40a0*/  LDL.LU R227, [R1+0xa0] ;  /* 0x0000a00001e37983 */ /* 0x0021620000300800 */
        /* <DEDUP_REMOVED lines=82> */
[----:B0-----:R-:W-:-:S06]  /*45d0*/  UMOV UR6, URZ ;  /* 0x0000003f00067c82 */ /* 0x001fcc0008000000 */
.L_x_31:
[----:B------:R-:W-:Y:S05]  /*45e0*/  @!P1 BRA `(.L_x_32) ;  /* 0x0000000000049947 */ /* 0x000fea0003800000 */
[----:B------:R-:W-:Y:S01]  /*45f0*/  BPT.TRAP 0x1 ;  /* 0x000000040000795c */ /* 0x000fe20000300000 */
.L_x_32:
[----:B------:R2:W-:Y:S04]  /*4600*/  STL [R1+0xa4], R2 ;  /* 0x0000a40201007387 */ /* 0x0005e80000100800 */
[----:B--2---:R-:W2:Y:S04]  /*4610*/  LDL R2, [R1+0x70] ;  /* 0x0000700001027983 */ /* 0x004ea80000100800 */
[----:B-----5:R3:W-:Y:S04]  /*4620*/  STL [R1+0xa0], R0 ;  /* 0x0000a00001007387 */ /* 0x0207e80000100800 */
[----:B---3--:R-:W3:Y:S01]  /*4630*/  LDL R0, [R1+0x78] ;  /* 0x0000780001007983 */ /* 0x008ee20000100800 */
[----:B-1----:R-:W-:Y:S01]  /*4640*/  IMAD.U32 R229, RZ, RZ, UR33 ;  /* 0x00000021ffe57e24 */ /* 0x002fe2000f8e00ff */
[----:B--2---:R-:W-:-:S02]  /*4650*/  ISETP.NE.AND P0, PT, R2, RZ, PT ;  /* 0x000000ff0200720c */ /* 0x004fc40003f05270 */
[----:B------:R1:W5:Y:S11]  /*4660*/  LDL.LU R2, [R1+0xa4] ;  /* 0x0000a40001027983 */ /* 0x0003760000300800 */
[----:B------:R-:W-:-:S05]  /*4670*/  @P0 LEA R229, R229, UR22, 0x3 ;  /* 0x00000016e5e50c11 */ /* 0x000fca000f8e18ff */
[----:B------:R-:W-:-:S05]  /*4680*/  @P0 VIADD R229, R229, 0x28 ;  /* 0x00000028e5e50836 */ /* 0x000fca0000000000 */
[----:B---3--:R-:W-:Y:S02]  /*4690*/  @P0 PRMT R229, R0, 0x654, R229 ;  /* 0x0000065400e50816 */ /* 0x008fe400000000e5 */
[----:B------:R1:W5:Y:S01]  /*46a0*/  LDL.LU R0, [R1+0xa0] ;  /* 0x0000a00001007983 */ /* 0x0003620000300800 */
[----:B------:R-:W-:Y:S01]  /*46b0*/  UISETP.GT.U32.AND UP0, UPT, UR15, 0x1, UPT ;  /* 0x000000010f00788c */ /* 0x000fe2000bf04070 */
[----:B------:R1:W-:Y:S05]  /*46c0*/  @P0 SYNCS.ARRIVE.TRANS64.RED.A1T0 RZ, [R229+URZ], RZ ;  /* 0x000000ffe5ff09a7 */ /* 0x0003ea000810043f */
[----:B------:R-:W-:-:S13]  /*46d0*/  PLOP3.LUT P0, PT, PT, PT, UP0, 0x80, 0x0 ;  /* 0x000000000000781c */ /* 0x000fda0003f0f008 */
[----:B-1----:R-:W-:Y:S05]  /*46e0*/  @P0 BRA `(.L_x_33) ;  /* 0x0000000000040947 */ /* 0x002fea0003800000 */
[----:B------:R-:W-:Y:S01]  /*46f0*/  BPT.TRAP 0x1 ;  /* 0x000000040000795c */ /* 0x000fe20000300000 */
.L_x_33:
[----:B------:R-:W-:Y:S02]  /*4700*/  UISETP.GT.AND UP2, UPT, UR25, 0x1, UPT ;  /* 0x000000011900788c */ /* 0x000fe4000bf44270 */
[----:B------:R-:W-:Y:S02]  /*4710*/  UIADD3 UR23, UR23, 0x1, URZ ;  /* 0x0000000117177890 */ /* 0x000fe4000fffe03f */
[----:B------:R-:W-:Y:S02]  /*4720*/  UIADD3 UR33, UR33, 0x1, URZ ;  /* 0x0000000121217890 */ /* 0x000fe4000fffe03f */
[----:B------:R-:W-:Y:S01]  /*4730*/  PLOP3.LUT P0, PT, PT, PT, UP2, 0x80, 0x0 ;  /* 0x000000000000781c */ /* 0x000fe20003f0f028 */
[----:B------:R-:W-:Y:S02]  /*4740*/  UISETP.NE.AND UP0, UPT, UR23, 0x5, UPT ;  /* 0x000000051700788c */ /* 0x000fe4000bf05270 */
[----:B------:R-:W-:Y:S02]  /*4750*/  UIADD3 UR9, UR25, -0x1, URZ ;  /* 0xffffffff19097890 */ /* 0x000fe4000fffe03f */
[----:B------:R-:W-:-:S02]  /*4760*/  USEL UR8, URZ, 0x1, UP0 ;  /* 0x000000013f087887 */ /* 0x000fc40008000000 */
[----:B------:R-:W-:Y:S02]  /*4770*/  UISETP.NE.AND UP1, UPT, UR33, 0x5, UPT ;  /* 0x000000052100788c */ /* 0x000fe4000bf25270 */
[----:B------:R-:W-:Y:S02]  /*4780*/  ULOP3.LUT UR24, UR24, UR8, URZ, 0x3c, !UPT ;  /* 0x0000000818187292 */ /* 0x000fe4000f8e3c3f */
[----:B------:R-:W-:Y:S02]  /*4790*/  USEL UR23, UR23, URZ, UP0 ;  /* 0x0000003f17177287 */ /* 0x000fe40008000000 */
[----:B------:R-:W-:Y:S01]  /*47a0*/  USEL UR33, UR33, URZ, UP1 ;  /* 0x0000003f21217287 */ /* 0x000fe20008800000 */
[----:B------:R-:W-:Y:S01]  /*47b0*/  UMOV UR8, 0x1 ;  /* 0x0000000100087882 */ /* 0x000fe20000000000 */
[----:B------:R-:W-:Y:S01]  /*47c0*/  UMOV UR25, UR9 ;  /* 0x0000000900197c82 */ /* 0x000fe20008000000 */
[----:B------:R-:W-:Y:S09]  /*47d0*/  @P0 BRA `(.L_x_34) ;  /* 0xffffffec00300947 */ /* 0x000ff2000383ffff */
.L_x_26:
[----:B------:R-:W-:-:S04]  /*47e0*/  UISETP.NE.AND UP0, UPT, UR6, URZ, UPT ;  /* 0x0000003f0600728c */ /* 0x000fc8000bf05270 */
[----:B------:R-:W-:-:S06]  /*47f0*/  USEL UR6, URZ, 0x1, !UP0 ;  /* 0x000000013f067887 */ /* 0x000fcc000c000000 */
[----:B------:R-:W-:-:S13]  /*4800*/  ISETP.NE.AND P0, PT, RZ, UR6, PT ;  /* 0x00000006ff007c0c */ /* 0x000fda000bf05270 */
[----:B------:R-:W-:Y:S05]  /*4810*/  @!P0 BRA `(.L_x_35) ;  /* 0x0000000c00c48947 */ /* 0x000fea0003800000 */
[----:B------:R-:W-:Y:S02]  /*4820*/  WARPGROUP.DEPBAR.LE gsb0, 0x0 ;  /* 0x00008000000079c5 */ /* 0x000fe40000010000 */
[----:B-----5:R-:W-:Y:S01]  /*4830*/  FADD R227, R25, R227 ;  /* 0x000000e319e37221 */ /* 0x020fe20000000000 */
[----:B------:R-:W-:-:S04]  /*4840*/  FADD R228, R24, R228 ;  /* 0x000000e418e47221 */ /* 0x000fc80000000000 */
[----:B------:R1:W-:Y:S04]  /*4850*/  STL [R1+0xa0], R227 ;  /* 0x0000a0e301007387 */ /* 0x0003e80000100800 */
[----:B-1----:R-:W2:Y:S04]  /*4860*/  LDL.LU R227, [R1+0x6c] ;  /* 0x00006c0001e37983 */ /* 0x002ea80000300800 */
[----:B--2---:R1:W-:Y:S04]  /*4870*/  STL [R1+0xa4], R227 ;  /* 0x0000a4e301007387 */ /* 0x0043e80000100800 */
        /* <DEDUP_REMOVED lines=52> */
[----:B-1----:R-:W2:Y:S01]  /*4bc0*/  LDL.LU R227, [R1] ;  /* 0x0000000001e37983 */ /* 0x002ea20000300800 */
[----:B------:R-:W-:Y:S01]  /*4bd0*/  FADD R226, R26, R226 ;  /* 0x000000e21ae27221 */ /* 0x000fe20000000000 */
        /* <DEDUP_REMOVED lines=97> */
[----:B--2---:R-:W-:-:S05]  /*51f0*/  FADD R227, R124, R227 ;  /* 0x000000e37ce37221 */ /* 0x004fca0000000000 */
[----:B------:R1:W-:Y:S04]  /*5200*/  STL [R1], R227 ;  /* 0x000000e301007387 */ /* 0x0003e80000100800 */
[----:B-1----:R-:W2:Y:S02]  /*5210*/  LDL.LU R227, [R1+0x10c] ;  /* 0x00010c0001e37983 */ /* 0x002ea40000300800 */
[----:B--2---:R-:W-:-:S05]  /*5220*/  FADD R227, R125, R227 ;  /* 0x000000e37de37221 */ /* 0x004fca0000000000 */
[----:B------:R1:W-:Y:S04]  /*5230*/  STL [R1+0x4], R227 ;  /* 0x000004e301007387 */ /* 0x0003e80000100800 */
        /* <DEDUP_REMOVED lines=78> */
[----:B-1----:R1:W5:Y:S02]  /*5720*/  LDL.LU R227, [R1+0xa0] ;  /* 0x0000a00001e37983 */ /* 0x0023640000300800 */
.L_x_35:
[----:B------:R-:W-:-:S04]  /*5730*/  IMAD.U32 R229, RZ, RZ, UR26 ;  /* 0x0000001affe57e24 */ /* 0x000fc8000f8e00ff */
[----:B------:R2:W-:Y:S01]  /*5740*/  SYNCS.ARRIVE.TRANS64.A1T0 RZ, [R229+UR28], RZ ;  /* 0x000000ffe5ff79a7 */ /* 0x0005e2000810001c */
[----:B------:R-:W-:Y:S02]  /*5750*/  WARPGROUP.DEPBAR.LE gsb0, 0x0 ;  /* 0x00008000000079c5 */ /* 0x000fe40000010000 */
[----:B------:R-:W3:Y:S02]  /*5760*/  LDC R24, c[0x0][0x28c] ;  /* 0x0000a300ff187b82 */ /* 0x000ee40000000800 */
[----:B---3--:R-:W-:-:S13]  /*5770*/  ISETP.GE.AND P0, PT, R24, 0x1, PT ;  /* 0x000000011800780c */ /* 0x008fda0003f06270 */
[----:B--2---:R-:W-:Y:S05]  /*5780*/  @!P0 BRA `(.L_x_36) ;  /* 0x0000000000688947 */ /* 0x004fea0003800000 */
[----:B------:R-:W-:-:S06]  /*5790*/  UISETP.NE.AND UP0, UPT, UR30, 0x3, UPT ;  /* 0x000000031e00788c */ /* 0x000fcc000bf05270 */
[----:B------:R-:W-:-:S13]  /*57a0*/  PLOP3.LUT P0, PT, PT, PT, UP0, 0x80, 0x0 ;  /* 0x000000000000781c */ /* 0x000fda0003f0f008 */
[----:B------:R-:W-:Y:S05]  /*57b0*/  @!P0 BRA `(.L_x_37) ;  /* 0x0000000000048947 */ /* 0x000fea0003800000 */
[----:B------:R-:W-:Y:S01]  /*57c0*/  BPT.TRAP 0x1 ;  /* 0x000000040000795c */ /* 0x000fe20000300000 */
.L_x_37:
[----:B-----5:R2:W-:Y:S04]  /*57d0*/  STL [R1+0xa4], R2 ;  /* 0x0000a40201007387 */ /* 0x0205e80000100800 */
[----:B--2---:R-:W2:Y:S04]  /*57e0*/  LDL R2, [R1+0x70] ;  /* 0x0000700001027983 */ /* 0x004ea80000100800 */
[----:B------:R3:W-:Y:S04]  /*57f0*/  STL [R1+0xa0], R0 ;  /* 0x0000a00001007387 */ /* 0x0007e80000100800 */
[----:B---3--:R-:W3:Y:S01]  /*5800*/  LDL R0, [R1+0x78] ;  /* 0x0000780001007983 */ /* 0x008ee20000100800 */
[----:B--2---:R-:W-:-:S03]  /*5810*/  ISETP.NE.AND P0, PT, R2, RZ, PT ;  /* 0x000000ff0200720c */ /* 0x004fc60003f05270 */
[----:B------:R2:W5:Y:S10]  /*5820*/  LDL.LU R2, [R1+0xa4] ;  /* 0x0000a40001027983 */ /* 0x0005740000300800 */
[----:B------:R-:W-:-:S05]  /*5830*/  VOTEU.ANY UP0, P0 ;  /* 0x00000000003f7886 */ /* 0x000fca0000000100 */
[----:B------:R-:W-:-:S06]  /*5840*/  @UP0 UIADD3 UR6, UR19, UR5, URZ ;  /* 0x0000000513060290 */ /* 0x000fcc000fffe03f */
[----:B------:R-:W-:Y:S02]  /*5850*/  IMAD.U32 R24, RZ, RZ, UR6 ;  /* 0x00000006ff187e24 */ /* 0x000fe4000f8e00ff */
[----:B------:R-:W-:Y:S02]  /*5860*/  IMAD.U32 R27, RZ, RZ, UR6 ;  /* 0x00000006ff1b7e24 */ /* 0x000fe4000f8e00ff */
[----:B------:R-:W-:-:S05]  /*5870*/  @P0 IMAD.WIDE.U32 R24, R24, -0x33333333, RZ ;  /* 0xcccccccd18180825 */ /* 0x000fca00078e00ff */
[----:B------:R-:W-:-:S05]  /*5880*/  @P0 SHF.R.U32.HI R24, RZ, 0x2, R25 ;  /* 0x00000002ff180819 */ /* 0x000fca0000011619 */
[----:B------:R-:W-:-:S05]  /*5890*/  @P0 IMAD R24, R24, -0x5, R27 ;  /* 0xfffffffb18180824 */ /* 0x000fca00078e021b */
[----:B------:R-:W-:-:S05]  /*58a0*/  @P0 LEA R24, R24, UR22, 0x3 ;  /* 0x0000001618180c11 */ /* 0x000fca000f8e18ff */
[----:B------:R-:W-:-:S05]  /*58b0*/  @P0 VIADD R24, R24, 0x28 ;  /* 0x0000002818180836 */ /* 0x000fca0000000000 */
[----:B---3--:R-:W-:Y:S02]  /*58c0*/  @P0 PRMT R24, R0, 0x654, R24 ;  /* 0x0000065400180816 */ /* 0x008fe40000000018 */
[----:B------:R2:W5:Y:S01]  /*58d0*/  LDL.LU R0, [R1+0xa0] ;  /* 0x0000a00001007983 */ /* 0x0005620000300800 */
[----:B------:R-:W-:Y:S01]  /*58e0*/  UISETP.GT.U32.AND UP0, UPT, UR15, 0x1, UPT ;  /* 0x000000010f00788c */ /* 0x000fe2000bf04070 */
[----:B------:R2:W-:Y:S05]  /*58f0*/  @P0 SYNCS.ARRIVE.TRANS64.RED.A1T0 RZ, [R24+URZ], RZ ;  /* 0x000000ff18ff09a7 */ /* 0x0005ea000810043f */
[----:B------:R-:W-:-:S13]  /*5900*/  PLOP3.LUT P0, PT, PT, PT, UP0, 0x80, 0x0 ;  /* 0x000000000000781c */ /* 0x000fda0003f0f008 */
[----:B--2---:R-:W-:Y:S05]  /*5910*/  @P0 BRA `(.L_x_36) ;  /* 0x0000000000040947 */ /* 0x004fea0003800000 */
[----:B------:R-:W-:Y:S01]  /*5920*/  BPT.TRAP 0x1 ;  /* 0x000000040000795c */ /* 0x000fe20000300000 */
.L_x_36:
[----:B-----5:R2:W-:Y:S01]  /*5930*/  STL [R1+0xa0], R0 ;  /* 0x0000a00001007387 */ /* 0x0205e20000100800 */
[----:B------:R-:W-:Y:S01]  /*5940*/  IMAD.U32 R24, RZ, RZ, UR27 ;  /* 0x0000001bff187e24 */ /* 0x000fe2000f8e00ff */
[----:B------:R-:W-:Y:S01]  /*5950*/  UIADD3 UR5, UR29, UR5, URZ ;  /* 0x000000051d057290 */ /* 0x000fe2000fffe03f */
[----:B------:R-:W3:Y:S01]  /*5960*/  LDC R35, c[0x0][0x288] ;  /* 0x0000a200ff237b82 */ /* 0x000ee20000000800 */
[----:B--2---:R-:W2:Y:S02]  /*5970*/  LDL R0, [R1+0x8c] ;  /* 0x00008c0001007983 */ /* 0x004ea40000100800 */
[----:B------:R-:W-:Y:S01]  /*5980*/  SHF.L.U32 R24, R24, 0x1f, RZ ;  /* 0x0000001f18187819 */ /* 0x000fe200000006ff */
[----:B------:R-:W-:Y:S02]  /*5990*/  UISETP.GT.U32.AND UP0, UPT, UR5, 0x4, UPT ;  /* 0x000000040500788c */ /* 0x000fe4000bf04070 */
[----:B------:R-:W-:Y:S01]  /*59a0*/  UISETP.GE.U32.AND UP1, UPT, UR29, 0x5, UPT ;  /* 0x000000051d00788c */ /* 0x000fe2000bf26070 */
[----:B------:R-:W4:Y:S01]  /*59b0*/  SYNCS.PHASECHK.TRANS64.TRYWAIT P0, [UR18+0x8], R24 ;  /* 0x00000818ff0075a7 */ /* 0x000f220008000152 */
[----:B------:R-:W-:-:S02]  /*59c0*/  UISETP.LT.U32.AND UP0, UPT, UR29, 0x5, UP0 ;  /* 0x000000051d00788c */ /* 0x000fc40008701070 */
[----:B------:R-:W-:Y:S02]  /*59d0*/  UIMAD.WIDE.U32 UR6, UR5, -0x33333333, URZ ;  /* 0xcccccccd050678a5 */ /* 0x000fe4000f8e003f */
[----:B------:R-:W-:Y:S02]  /*59e0*/  USEL UR8, URZ, 0x1, !UP0 ;  /* 0x000000013f087887 */ /* 0x000fe4000c000000 */
[----:B------:R-:W-:Y:S01]  /*59f0*/  USHF.R.U32.HI UR6, URZ, 0x2, UR7 ;  /* 0x000000023f067899 */ /* 0x000fe20008011607 */
[----:B--2---:R-:W-:Y:S02]  /*5a00*/  IMAD.SHL.U32 R32, R0, 0x2, RZ ;  /* 0x0000000200207824 */ /* 0x004fe400078e00ff */
[----:B------:R2:W5:Y:S01]  /*5a10*/  LDL.LU R0, [R1+0xa0] ;  /* 0x0000a00001007983 */ /* 0x0005620000300800 */
[----:B------:R-:W-:Y:S02]  /*5a20*/  ULOP3.LUT UR4, UR4, UR8, URZ, 0x3c, !UPT ;  /* 0x0000000804047292 */ /* 0x000fe4000f8e3c3f */
[----:B------:R-:W-:Y:S01]  /*5a30*/  UIMAD UR5, UR6, -0x5, UR5 ;  /* 0xfffffffb060578a4 */ /* 0x000fe2000f8e0205 */
[----:B------:R-:W-:Y:S01]  /*5a40*/  SHF.R.S32.HI R33, RZ, 0x1f, R32 ;  /* 0x0000001fff217819 */ /* 0x000fe20000011420 */
[----:B------:R-:W-:Y:S01]  /*5a50*/  @UP1 ULOP3.LUT UR4, UR4, 0x1, UR6, 0x78, !UPT ;  /* 0x0000000104041892 */ /* 0x000fe2000f8e7806 */
[----:B---34-:R-:W-:Y:S11]  /*5a60*/  @!P0 BRA `(.L_x_38) ;  /* 0x000000ac000c8947 */ /* 0x018ff60003800000 */
.L_x_325:
[----:B------:R4:W-:Y:S01]  /*5a70*/  STL [R1+0xa8], R3 ;  /* 0x0000a80301007387 */ /* 0x0009e20000100800 */
[----:B------:R-:W-:Y:S01]  /*5a80*/  ULDC.64 UR6, c[0x0][0x5d0] ;  /* 0x0001740000067ab9 */ /* 0x000fe20000000a00 */
[----:B------:R-:W-:Y:S02]  /*5a90*/  ULDC UR8, c[0x0][0x284] ;  /* 0x0000a10000087ab9 */ /* 0x000fe40000000800 */
[----:B----4-:R-:W4:Y:S04]  /*5aa0*/  LDL.LU R3, [R1+0x88] ;  /* 0x0000880001037983 */ /* 0x010f280000300800 */
[----:B------:R0:W-:Y:S04]  /*5ab0*/  STL [R1+0xa4], R2 ;  /* 0x0000a40201007387 */ /* 0x0001e80000100800 */
[----:B0-----:R-:W2:Y:S04]  /*5ac0*/  LDL R2, [R1+0x84] ;  /* 0x0000840001027983 */ /* 0x001ea80000100800 */
[----:B-----5:R0:W-:Y:S04]  /*5ad0*/  STL [R1+0xa0], R0 ;  /* 0x0000a00001007387 */ /* 0x0201e80000100800 */
[----:B0-----:R-:W3:Y:S01]  /*5ae0*/  LDL R0, [R1+0x74] ;  /* 0x0000740001007983 */ /* 0x001ee20000100800 */
[----:B----4-:R-:W-:-:S03]  /*5af0*/  IMAD.SHL.U32 R37, R3, 0x100, RZ ;  /* 0x0000010003257824 */ /* 0x010fc600078e00ff */
[----:B------:R0:W5:Y:S01]  /*5b00*/  LDL.LU R3, [R1+0xa8] ;  /* 0x0000a80001037983 */ /* 0x0001620000300800 */
[----:B--2---:R-:W-:-:S03]  /*5b10*/  IMAD.SHL.U32 R34, R2, 0x40, RZ ;  /* 0x0000004002227824 */ /* 0x004fc600078e00ff */
[----:B------:R0:W5:Y:S01]  /*5b20*/  LDL.LU R2, [R1+0xa4] ;  /* 0x0000a40001027983 */ /* 0x0001620000300800 */
[----:B---3--:R-:W-:Y:S01]  /*5b30*/  SHF.R.S32.HI R38, RZ, 0x1f, R0 ;  /* 0x0000001fff267819 */ /* 0x008fe20000011400 */
[----:B------:R-:W-:-:S04]  /*5b40*/  IMAD.WIDE.U32 R24, R0, UR6, R32 ;  /* 0x0000000600187c25 */ /* 0x000fc8000f8e0020 */
[----:B------:R-:W-:-:S04]  /*5b50*/  IMAD R26, R38, UR6, RZ ;  /* 0x00000006261a7c24 */ /* 0x000fc8000f8e02ff */
[----:B------:R-:W-:Y:S02]  /*5b60*/  IMAD R27, R0, UR7, R26 ;  /* 0x00000007001b7c24 */ /* 0x000fe4000f8e021a */
[----:B------:R0:W5:Y:S01]  /*5b70*/  LDL.LU R0, [R1+0xa0] ;  /* 0x0000a00001007983 */ /* 0x0001620000300800 */
[----:B------:R-:W-:-:S04]  /*5b80*/  ISETP.GE.AND P0, PT, R34, UR8, PT ;  /* 0x0000000822007c0c */ /* 0x000fc8000bf06270 */
[C---:B------:R-:W-:Y:S02]  /*5b90*/  ISETP.GE.OR P0, PT, R37.reuse, R35, P0 ;  /* 0x000000232500720c */ /* 0x040fe40000706670 */
[----:B------:R-:W-:Y:S02]  /*5ba0*/  SHF.R.S32.HI R36, RZ, 0x1f, R37 ;  /* 0x0000001fff247819 */ /* 0x000fe40000011425 */
[----:B------:R-:W-:-:S04]  /*5bb0*/  IADD3 R24, P1, R37, R24, RZ ;  /* 0x0000001825187210 */ /* 0x000fc80007f3e0ff */
[----:B------:R-:W-:-:S05]  /*5bc0*/  IADD3.X R25, R36, R25, R27, P1, !PT ;  /* 0x0000001924197210 */ /* 0x000fca0000ffe41b */
[----:B0-----:R-:W-:Y:S05]  /*5bd0*/  @P0 BRA `(.L_x_39) ;  /* 0x0000008c00d40947 */ /* 0x001fea0003800000 */
[----:B------:R0:W-:Y:S01]  /*5be0*/  STL.64 [R1+0xb0], R4 ;  /* 0x0000b00401007387 */ /* 0x0001e20000100a00 */
[----:B------:R-:W2:Y:S01]  /*5bf0*/  LDC.64 R28, c[0x0][0x5c8] ;  /* 0x00017200ff1c7b82 */ /* 0x000ea20000000a00 */
[----:B------:R-:W-:Y:S02]  /*5c00*/  ULDC.64 UR6, c[0x0][0x5c0] ;  /* 0x0001700000067ab9 */ /* 0x000fe40000000a00 */
[----:B0-----:R-:W3:Y:S04]  /*5c10*/  LDL.64 R4, [R1+0x90] ;  /* 0x0000900001047983 */ /* 0x001ee80000100a00 */
[----:B-----5:R0:W-:Y:S04]  /*5c20*/  STL [R1+0xa8], R3 ;  /* 0x0000a80301007387 */ /* 0x0201e80000100800 */
[----:B0-----:R-:W3:Y:S04]  /*5c30*/  LDL.LU R3, [R1+0x84] ;  /* 0x0000840001037983 */ /* 0x001ee80000300800 */
[----:B------:R0:W-:Y:S04]  /*5c40*/  STL [R1+0xa4], R2 ;  /* 0x0000a40201007387 */ /* 0x0001e80000100800 */
[----:B0-----:R-:W4:Y:S04]  /*5c50*/  LDL R2, [R1+0x8c] ;  /* 0x00008c0001027983 */ /* 0x001f280000100800 */
[----:B------:R0:W-:Y:S04]  /*5c60*/  STL [R1+0xa0], R0 ;  /* 0x0000a00001007387 */ /* 0x0001e80000100800 */
[----:B0-----:R-:W4:Y:S01]  /*5c70*/  LDL R0, [R1+0x98] ;  /* 0x0000980001007983 */ /* 0x001f220000100800 */
[----:B---3--:R-:W-:-:S03]  /*5c80*/  IMAD.WIDE R30, R3, 0x40, R4 ;  /* 0x00000040031e7825 */ /* 0x008fc600078e0204 */
[----:B------:R0:W5:Y:S01]  /*5c90*/  LDL.LU.64 R4, [R1+0xb0] ;  /* 0x0000b00001047983 */ /* 0x0001620000300a00 */
[-C--:B--2---:R-:W-:Y:S02]  /*5ca0*/  IMAD R26, R31, R28.reuse, RZ ;  /* 0x0000001c1f1a7224 */ /* 0x084fe400078e02ff */
[C---:B------:R-:W-:Y:S01]  /*5cb0*/  IMAD.WIDE.U32 R24, R30.reuse, R28, R24 ;  /* 0x0000001c1e187225 */ /* 0x040fe200078e0018 */
[----:B------:R0:W5:Y:S03]  /*5cc0*/  LDL.LU R3, [R1+0xa8] ;  /* 0x0000a80001037983 */ /* 0x0001660000300800 */
[----:B------:R-:W-:Y:S01]  /*5cd0*/  IMAD R27, R30, R29, R26 ;  /* 0x0000001d1e1b7224 */ /* 0x000fe200078e021a */
[----:B------:R-:W-:Y:S02]  /*5ce0*/  LEA R26, P0, R28, R24, 0x3 ;  /* 0x000000181c1a7211 */ /* 0x000fe400078018ff */
[----:B------:R-:W-:Y:S01]  /*5cf0*/  IADD3 R24, P1, R24, UR6, RZ ;  /* 0x0000000618187c10 */ /* 0x000fe2000ff3e0ff */
[----:B------:R-:W-:Y:S01]  /*5d00*/  IMAD.IADD R27, R25, 0x1, R27 ;  /* 0x00000001191b7824 */ /* 0x000fe200078e021b */
[----:B------:R-:W-:-:S04]  /*5d10*/  IADD3 R26, P3, R26, UR6, RZ ;  /* 0x000000061a1a7c10 */ /* 0x000fc8000ff7e0ff */
[----:B------:R-:W-:Y:S01]  /*5d20*/  LEA.HI.X R29, R28, R27, R29, 0x3, P0 ;  /* 0x0000001b1c1d7211 */ /* 0x000fe200000f1c1d */
[----:B----4-:R-:W-:Y:S01]  /*5d30*/  IMAD R28, R2, -0x2, R35 ;  /* 0xfffffffe021c7824 */ /* 0x010fe200078e0223 */
[----:B------:R-:W-:Y:S01]  /*5d40*/  FSETP.NEU.AND P0, PT, RZ, UR31, PT ;  /* 0x0000001fff007c0b */ /* 0x000fe2000bf0d000 */
[----:B------:R0:W5:Y:S01]  /*5d50*/  LDL.LU R2, [R1+0xa4] ;  /* 0x0000a40001027983 */ /* 0x0001620000300800 */
[----:B------:R-:W-:Y:S01]  /*5d60*/  IADD3.X R25, R27, UR7, RZ, P1, !PT ;  /* 0x000000071b197c10 */ /* 0x000fe20008ffe4ff */
[----:B------:R-:W-:Y:S01]  /*5d70*/  BSSY B0, `(.L_x_39) ;  /* 0x00008db000007945 */ /* 0x000fe20003800000 */
[----:B------:R-:W-:Y:S01]  /*5d80*/  IADD3.X R27, R29, UR7, RZ, P3, !PT ;  /* 0x000000071d1b7c10 */ /* 0x000fe20009ffe4ff */
[----:B------:R-:W-:Y:S02]  /*5d90*/  IMAD.IADD R39, R0, 0x1, -R34 ;  /* 0x0000000100277824 */ /* 0x000fe400078e0a22 */
[----:B------:R0:W5:Y:S01]  /*5da0*/  LDL.LU R0, [R1+0xa0] ;  /* 0x0000a00001007983 */ /* 0x0001620000300800 */
[----:B------:R-:W-:-:S05]  /*5db0*/  IMAD.IADD R34, R28, 0x1, -R37 ;  /* 0x000000011c227824 */ /* 0x000fca00078e0a25 */
[----:B------:R-:W-:Y:S05]  /*5dc0*/  @!P0 BRA `(.L_x_40) ;  /* 0x0000006800dc8947 */ /* 0x000fea0003800000 */
[----:B-----5:R2:W-:Y:S01]  /*5dd0*/  STL [R1+0xa0], R0 ;  /* 0x0000a00001007387 */ /* 0x0205e20000100800 */
[----:B------:R-:W-:Y:S01]  /*5de0*/  ULDC.64 UR6, c[0x0][0x5b8] ;  /* 0x00016e0000067ab9 */ /* 0x000fe20000000a00 */
[----:B------:R-:W-:Y:S02]  /*5df0*/  ULDC.64 UR8, c[0x0][0x5a8] ;  /* 0x00016a0000087ab9 */ /* 0x000fe40000000a00 */
[----:B--2---:R-:W2:Y:S01]  /*5e00*/  LDL.LU R0, [R1+0x74] ;  /* 0x0000740001007983 */ /* 0x004ea20000300800 */
[----:B------:R-:W-:Y:S01]  /*5e10*/  IMAD R28, R38, UR6, RZ ;  /* 0x00000006261c7c24 */ /* 0x000fe2000f8e02ff */
[----:B------:R-:W-:Y:S01]  /*5e20*/  BSSY B1, `(.L_x_41) ;  /* 0x0000011000017945 */ /* 0x000fe20003800000 */
[----:B--2---:R-:W-:-:S04]  /*5e30*/  IMAD.WIDE.U32 R32, R0, UR6, R32 ;  /* 0x0000000600207c25 */ /* 0x004fc8000f8e0020 */
[----:B------:R-:W-:Y:S01]  /*5e40*/  IMAD R29, R0, UR7, R28 ;  /* 0x00000007001d7c24 */ /* 0x000fe2000f8e021c */
[----:B------:R-:W-:Y:S01]  /*5e50*/  IADD3 R32, P0, R37, R32, RZ ;  /* 0x0000002025207210 */ /* 0x000fe20007f1e0ff */
[----:B------:R2:W5:Y:S01]  /*5e60*/  LDL.LU R0, [R1+0xa0] ;  /* 0x0000a00001007983 */ /* 0x0005620000300800 */
[----:B------:R-:W-:Y:S02]  /*5e70*/  ULDC.64 UR6, c[0x0][0x5b0] ;  /* 0x00016c0000067ab9 */ /* 0x000fe40000000a00 */
[----:B------:R-:W-:Y:S01]  /*5e80*/  IADD3.X R33, R36, R33, R29, P0, !PT ;  /* 0x0000002124217210 */ /* 0x000fe200007fe41d */
[----:B------:R-:W-:Y:S01]  /*5e90*/  IMAD R35, R31, UR6, RZ ;  /* 0x000000061f237c24 */ /* 0x000fe2000f8e02ff */
[----:B------:R-:W-:Y:S01]  /*5ea0*/  ISETP.GE.AND P0, PT, R39, 0x1, PT ;  /* 0x000000012700780c */ /* 0x000fe20003f06270 */
[----:B------:R-:W-:-:S03]  /*5eb0*/  IMAD.WIDE.U32 R28, R30, UR6, R32 ;  /* 0x000000061e1c7c25 */ /* 0x000fc6000f8e0020 */
[----:B------:R-:W-:Y:S01]  /*5ec0*/  ISETP.LT.OR P4, PT, R34, 0x1, !P0 ;  /* 0x000000012200780c */ /* 0x000fe20004781670 */
[----:B------:R-:W-:Y:S01]  /*5ed0*/  IMAD R35, R30, UR7, R35 ;  /* 0x000000071e237c24 */ /* 0x000fe2000f8e0223 */
[----:B------:R-:W-:-:S04]  /*5ee0*/  IADD3 R28, P1, R28, UR8, RZ ;  /* 0x000000081c1c7c10 */ /* 0x000fc8000ff3e0ff */
[--C-:B------:R-:W-:Y:S02]  /*5ef0*/  IADD3.X R29, R29, UR9, R35.reuse, P1, !PT ;  /* 0x000000091d1d7c10 */ /* 0x100fe40008ffe423 */
[----:B------:R-:W-:-:S05]  /*5f00*/  PRMT R35, RZ, 0x7610, R35 ;  /* 0x00007610ff237816 */ /* 0x000fca0000000023 */
[----:B--2---:R-:W-:Y:S05]  /*5f10*/  @P4 BRA `(.L_x_42) ;  /* 0x0000000000044947 */ /* 0x004fea0003800000 */
[----:B------:R2:W5:Y:S02]  /*5f20*/  LDG.E.U8 R35, desc[UR20][R28.64] ;  /* 0x000000141c237981 */ /* 0x000564000c1e1100 */
.L_x_42:
[----:B------:R-:W-:Y:S05]  /*5f30*/  BSYNC B1 ;  /* 0x0000000000017941 */ /* 0x000fea0003800000 */
.L_x_41:
[----:B-----5:R-:W-:Y:S01]  /*5f40*/  LOP3.LUT R35, R35, 0xff, RZ, 0xc0, !PT ;  /* 0x000000ff23237812 */ /* 0x020fe200078ec0ff */
[----:B------:R-:W-:Y:S01]  /*5f50*/  BSSY B1, `(.L_x_43) ;  /* 0x000000b000017945 */ /* 0x000fe20003800000 */
[----:B------:R-:W-:Y:S02]  /*5f60*/  ISETP.LT.OR P3, PT, R34, 0x2, !P0 ;  /* 0x000000022200780c */ /* 0x000fe40004761670 */
[----:B------:R-:W-:-:S05]  /*5f70*/  F2FP.F16.E4M3.UNPACK_B R35, R35 ;  /* 0x00000023ff23723e */ /* 0x000fca00020006ff */
[----:B------:R-:W-:-:S05]  /*5f80*/  HADD2.F32 R35, -RZ, R35.H0_H0 ;  /* 0x20000023ff237230 */ /* 0x000fca0000004100 */
[----:B------:R-:W-:-:S04]  /*5f90*/  FMUL R35, R35, UR31 ;  /* 0x0000001f23237c20 */ /* 0x000fc80008400000 */
[----:B------:R-:W-:-:S05]  /*5fa0*/  FFMA R35, R228, UR32, R35 ;  /* 0x00000020e4237c23 */ /* 0x000fca0008000023 */
[----:B------:R-:W-:Y:S02]  /*5fb0*/  F2FP.SATFINITE.E4M3.F32.PACK_AB_MERGE_C R37, RZ, R35, RZ ;  /* 0x00000023ff25723e */ /* 0x000fe400048070ff */
[----:B------:R-:W-:-:S03]  /*5fc0*/  PRMT R35, RZ, 0x7610, R35 ;  /* 0x00007610ff237816 */ /* 0x000fc60000000023 */
[----:B------:R3:W-:Y:S01]  /*5fd0*/  @!P4 STG.E.U8 desc[UR20][R24.64], R37 ;  /* 0x000000251800c986 */ /* 0x0007e2000c101114 */
[----:B------:R-:W-:Y:S05]  /*5fe0*/  @P3 BRA `(.L_x_44) ;  /* 0x0000000000043947 */ /* 0x000fea0003800000 */
[----:B------:R4:W5:Y:S02]  /*5ff0*/  LDG.E.U8 R35, desc[UR20][R28.64+0x1] ;  /* 0x000001141c237981 */ /* 0x000964000c1e1100 */
.L_x_44:
[----:B------:R-:W-:Y:S05]  /*6000*/  BSYNC B1 ;  /* 0x0000000000017941 */ /* 0x000fea0003800000 */
.L_x_43:
[----:B-----5:R-:W-:Y:S01]  /*6010*/  LOP3.LUT R35, R35, 0xff, RZ, 0xc0, !PT ;  /* 0x000000ff23237812 */ /* 0x020fe200078ec0ff */
[----:B------:R-:W-:Y:S01]  /*6020*/  BSSY B1, `(.L_x_45) ;  /* 0x0000013000017945 */ /* 0x000fe20003800000 */
[----:B---3--:R-:W-:Y:S02]  /*6030*/  IADD3 R37, P1, R30, 0x8, RZ ;  /* 0x000000081e257810 */ /* 0x008fe40007f3e0ff */
[----:B------:R-:W-:-:S03]  /*6040*/  F2FP.F16.E4M3.UNPACK_B R35, R35 ;  /* 0x00000023ff23723e */ /* 0x000fc600020006ff */
[----:B------:R-:W-:Y:S01]  /*6050*/  IMAD.X R31, RZ, RZ, R31, P1 ;  /* 0x000000ffff1f7224 */ /* 0x000fe200008e061f */
[----:B------:R-:W-:Y:S01]  /*6060*/  ISETP.GE.AND P1, PT, R39, 0x9, PT ;  /* 0x000000092700780c */ /* 0x000fe20003f26270 */
[----:B------:R-:W-:Y:S02]  /*6070*/  HADD2.F32 R35, -RZ, R35.H0_H0 ;  /* 0x20000023ff237230 */ /* 0x000fe40000004100 */
[----:B------:R-:W-:Y:S01]  /*6080*/  IMAD R36, R31, UR6, RZ ;  /* 0x000000061f247c24 */ /* 0x000fe2000f8e02ff */
[----:B------:R-:W-:Y:S01]  /*6090*/  ISETP.LT.OR P5, PT, R34, 0x1, !P1 ;  /* 0x000000012200780c */ /* 0x000fe20004fa1670 */
[----:B------:R-:W-:-:S04]  /*60a0*/  IMAD.WIDE.U32 R32, R37, UR6, R32 ;  /* 0x0000000625207c25 */ /* 0x000fc8000f8e0020 */
[----:B------:R-:W-:Y:S01]  /*60b0*/  FMUL R30, R35, UR31 ;  /* 0x0000001f231e7c20 */ /* 0x000fe20008400000 */
[----:B------:R-:W-:-:S03]  /*60c0*/  IMAD R37, R37, UR7, R36 ;  /* 0x0000000725257c24 */ /* 0x000fc6000f8e0224 */
[----:B------:R-:W-:Y:S01]  /*60d0*/  FFMA R227, R227, UR32, R30 ;  /* 0x00000020e3e37c23 */ /* 0x000fe2000800001e */
[----:B------:R-:W-:Y:S02]  /*60e0*/  IADD3 R30, P4, R32, UR8, RZ ;  /* 0x00000008201e7c10 */ /* 0x000fe4000ff9e0ff */
[----:B------:R-:W-:Y:S02]  /*60f0*/  PRMT R32, RZ, 0x7610, R32 ;  /* 0x00007610ff207816 */ /* 0x000fe40000000020 */
[----:B------:R-:W-:Y:S02]  /*6100*/  F2FP.SATFINITE.E4M3.F32.PACK_AB_MERGE_C R227, RZ, R227, RZ ;  /* 0x000000e3ffe3723e */ /* 0x000fe400048070ff */
[----:B------:R-:W-:-:S03]  /*6110*/  IADD3.X R31, R33, UR9, R37, P4, !PT ;  /* 0x00000009211f7c10 */ /* 0x000fc6000a7fe425 */
[----:B------:R3:W-:Y:S01]  /*6120*/  @!P3 STG.E.U8 desc[UR20][R24.64+0x1], R227 ;  /* 0x000001e31800b986 */ /* 0x0007e2000c101114 */
[----:B------:R-:W-:Y:S05]  /*6130*/  @P5 BRA `(.L_x_46) ;  /* 0x0000000000045947 */ /* 0x000fea0003800000 */
[----:B------:R0:W5:Y:S02]  /*6140*/  LDG.E.U8 R32, desc[UR20][R30.64] ;  /* 0x000000141e207981 */ /* 0x000164000c1e1100 */
.L_x_46:
[----:B------:R-:W-:Y:S05]  /*6150*/  BSYNC B1 ;  /* 0x0000000000017941 */ /* 0x000fea0003800000 */
.L_x_45:
[----:B-----5:R-:W-:Y:S01]  /*6160*/  LOP3.LUT R32, R32, 0xff, RZ, 0xc0, !PT ;  /* 0x000000ff20207812 */ /* 0x020fe200078ec0ff */
[----:B------:R-:W-:Y:S01]  /*6170*/  BSSY B1, `(.L_x_47) ;  /* 0x000000b000017945 */ /* 0x000fe20003800000 */
[----:B------:R-:W-:Y:S02]  /*6180*/  ISETP.LT.OR P3, PT, R34, 0x2, !P1 ;  /* 0x000000022200780c */ /* 0x000fe40004f61670 */
[----:B------:R-:W-:-:S05]  /*6190*/  F2FP.F16.E4M3.UNPACK_B R32, R32 ;  /* 0x00000020ff20723e */ /* 0x000fca00020006ff */
[----:B------:R-:W-:-:S05]  /*61a0*/  HADD2.F32 R32, -RZ, R32.H0_H0 ;  /* 0x20000020ff207230 */ /* 0x000fca0000004100 */
[----:B------:R-:W-:Y:S01]  /*61b0*/  FMUL R33, R32, UR31 ;  /* 0x0000001f20217c20 */ /* 0x000fe20008400000 */
[----:B------:R-:W-:-:S03]  /*61c0*/  PRMT R32, RZ, 0x7610, R32 ;  /* 0x00007610ff207816 */ /* 0x000fc60000000020 */
[----:B------:R-:W-:-:S05]  /*61d0*/  FFMA R33, R226, UR32, R33 ;  /* 0x00000020e2217c23 */ /* 0x000fca0008000021 */
[----:B------:R-:W-:-:S05]  /*61e0*/  F2FP.SATFINITE.E4M3.F32.PACK_AB_MERGE_C R33, RZ, R33, RZ ;  /* 0x00000021ff21723e */ /* 0x000fca00048070ff */
[----:B------:R0:W-:Y:S01]  /*61f0*/  @!P5 STG.E.U8 desc[UR20][R26.64], R33 ;  /* 0x000000211a00d986 */ /* 0x0001e2000c101114 */
[----:B------:R-:W-:Y:S05]  /*6200*/  @P3 BRA `(.L_x_48) ;  /* 0x0000000000043947 */ /* 0x000fea0003800000 */
[----:B------:R0:W5:Y:S02]  /*6210*/  LDG.E.U8 R32, desc[UR20][R30.64+0x1] ;  /* 0x000001141e207981 */ /* 0x000164000c1e1100 */
.L_x_48:
[----:B------:R-:W-:Y:S05]  /*6220*/  BSYNC B1 ;  /* 0x0000000000017941 */ /* 0x000fea0003800000 */
.L_x_47:
[----:B-----5:R-:W-:Y:S01]  /*6230*/  LOP3.LUT R32, R32, 0xff, RZ, 0xc0, !PT ;  /* 0x000000ff20207812 */ /* 0x020fe200078ec0ff */
[----:B------:R-:W-:Y:S01]  /*6240*/  BSSY B1, `(.L_x_49) ;  /* 0x000000b000017945 */ /* 0x000fe20003800000 */
[----:B------:R-:W-:Y:S02]  /*6250*/  ISETP.LT.OR P4, PT, R34, 0x9, !P0 ;  /* 0x000000092200780c */ /* 0x000fe40004781670 */
[----:B------:R-:W-:-:S05]  /*6260*/  F2FP.F16.E4M3.UNPACK_B R32, R32 ;  /* 0x00000020ff20723e */ /* 0x000fca00020006ff */
[----:B------:R-:W-:-:S05]  /*6270*/  HADD2.F32 R32, -RZ, R32.H0_H0 ;  /* 0x20000020ff207230 */ /* 0x000fca0000004100 */
[----:B------:R-:W-:-:S04]  /*6280*/  FMUL R32, R32, UR31 ;  /* 0x0000001f20207c20 */ /* 0x000fc80008400000 */
[----:B------:R-:W-:-:S05]  /*6290*/  FFMA R32, R225, UR32, R32 ;  /* 0x00000020e1207c23 */ /* 0x000fca0008000020 */
[----:B0-----:R-:W-:Y:S02]  /*62a0*/  F2FP.SATFINITE.E4M3.F32.PACK_AB_MERGE_C R33, RZ, R32, RZ ;  /* 0x00000020ff21723e */ /* 0x001fe400048070ff */
[----:B------:R-:W-:-:S03]  /*62b0*/  PRMT R32, RZ, 0x7610, R32 ;  /* 0x00007610ff207816 */ /* 0x000fc60000000020 */
[----:B------:R0:W-:Y:S01]  /*62c0*/  @!P3 STG.E.U8 desc[UR20][R26.64+0x1], R33 ;  /* 0x000001211a00b986 */ /* 0x0001e2000c101114 */
[----:B------:R-:W-:Y:S05]  /*62d0*/  @P4 BRA `(.L_x_50) ;  /* 0x0000000000044947 */ /* 0x000fea0003800000 */
[----:B------:R0:W5:Y:S02]  /*62e0*/  LDG.E.U8 R32, desc[UR20][R28.64+0x8] ;  /* 0x000008141c207981 */ /* 0x000164000c1e1100 */
.L_x_50:
[----:B------:R-:W-:Y:S05]  /*62f0*/  BSYNC B1 ;  /* 0x0000000000017941 */ /* 0x000fea0003800000 */
.L_x_49:
[----:B-----5:R-:W-:Y:S01]  /*6300*/  LOP3.LUT R32, R32, 0xff, RZ, 0xc0, !PT ;  /* 0x000000ff20207812 */ /* 0x020fe200078ec0ff */
[----:B------:R-:W-:Y:S01]  /*6310*/  BSSY B1, `(.L_x_51) ;  /* 0x000000b000017945 */ /* 0x000fe20003800000 */
[----:B------:R-:W-:Y:S02]  /*6320*/  ISETP.LT.OR P3, PT, R34, 0xa, !P0 ;  /* 0x0000000a2200780c */ /* 0x000fe40004761670 */
[----:B------:R-:W-:-:S05]  /*6330*/  F2FP.F16.E4M3.UNPACK_B R32, R32 ;  /* 0x00000020ff20723e */ /* 0x000fca00020006ff */
[----:B------:R-:W-:-:S05]  /*6340*/  HADD2.F32 R32, -RZ, R32.H0_H0 ;  /* 0x20000020ff207230 */ /* 0x000fca0000004100 */
[----:B0-----:R-:W-:Y:S01]  /*6350*/  FMUL R33, R32, UR31 ;  /* 0x0000001f20217c20 */ /* 0x001fe20008400000 */
[----:B------:R-:W-:-:S03]  /*6360*/  PRMT R32, RZ, 0x7610, R32 ;  /* 0x00007610ff207816 */ /* 0x000fc60000000020 */
[----:B------:R-:W-:-:S05]  /*6370*/  FFMA R33, R224, UR32, R33 ;  /* 0x00000020e0217c23 */ /* 0x000fca0008000021 */
[----:B------:R-:W-:-:S05]  /*6380*/  F2FP.SATFINITE.E4M3.F32.PACK_AB_MERGE_C R33, RZ, R33, RZ ;  /* 0x00000021ff21723e */ /* 0x000fca00048070ff */
[----:B------:R0:W-:Y:S01]  /*6390*/  @!P4 STG.E.U8 desc[UR20][R24.64+0x8], R33 ;  /* 0x000008211800c986 */ /* 0x0001e2000c101114 */
[----:B------:R-:W-:Y:S05]  /*63a0*/  @P3 BRA `(.L_x_52) ;  /* 0x0000000000043947 */ /* 0x000fea0003800000 */
[----:B------:R0:W5:Y:S02]  /*63b0*/  LDG.E.U8 R32, desc[UR20][R28.64+0x9] ;  /* 0x000009141c207981 */ /* 0x000164000c1e1100 */
.L_x_52:
[----:B------:R-:W-:Y:S05]  /*63c0*/  BSYNC B1 ;  /* 0x0000000000017941 */ /* 0x000fea0003800000 */
.L_x_51:
        /* <DEDUP_REMOVED lines=12> */
.L_x_54:
[----:B------:R-:W-:Y:S05]  /*6490*/  BSYNC B1 ;  /* 0x0000000000017941 */ /* 0x000fea0003800000 */
.L_x_53:
        /* <DEDUP_REMOVED lines=12> */
.L_x_56:
[----:B------:R-:W-:Y:S05]  /*6560*/  BSYNC B1 ;  /* 0x0000000000017941 */ /* 0x000fea0003800000 */
.L_x_55:
        /* <DEDUP_REMOVED lines=12> */
.L_x_58:
[----:B------:R-:W-:Y:S05]  /*6630*/  BSYNC B1 ;  /* 0x0000000000017941 */ /* 0x000fea0003800000 */
.L_x_57:
        /* <DEDUP_REMOVED lines=12> */
.L_x_60:
[----:B------:R-:W-:Y:S05]  /*6700*/  BSYNC B1 ;  /* 0x0000000000017941 */ /* 0x000fea0003800000 */
.L_x_59:
        /* <DEDUP_REMOVED lines=12> */
.L_x_62:
[----:B------:R-:W-:Y:S05]  /*67d0*/  BSYNC B1 ;  /* 0x0000000000017941 */ /* 0x000fea0003800000 */
.L_x_61:
        /* <DEDUP_REMOVED lines=12> */
.L_x_64:
[----:B------:R-:W-:Y:S05]  /*68a0*/  BSYNC B1 ;  /* 0x0000000000017941 */ /* 0x000fea0003800000 */
.L_x_63:
        /* <DEDUP_REMOVED lines=12> */
.L_x_66:
[----:B------:R-:W-:Y:S05]  /*6970*/  BSYNC B1 ;  /* 0x0000000000017941 */ /* 0x000fea0003800000 */
.L_x_65:
        /* <DEDUP_REMOVED lines=12> */
.L_x_68:
[----:B------:R-:W-:Y:S05]  /*6a40*/  BSYNC B1 ;  /* 0x0000000000017941 */ /* 0x000fea0003800000 */
.L_x_67:
        /* <DEDUP_REMOVED lines=12> */
.L_x_70:
[----:B------:R-:W-:Y:S05]  /*6b10*/  BSYNC B1 ;  /* 0x0000000000017941 */ /* 0x000fea0003800000 */
.L_x_69:
        /* <DEDUP_REMOVED lines=12> */
.L_x_72:
[----:B------:R-:W-:Y:S05]  /*6be0*/  BSYNC B1 ;  /* 0x0000000000017941 */ /* 0x000fea0003800000 */
.L_x_71:
        /* <DEDUP_REMOVED lines=12> */
.L_x_74:
[----:B------:R-:W-:Y:S05]  /*6cb0*/  BSYNC B1 ;  /* 0x0000000000017941 */ /* 0x000fea0003800000 */
.L_x_73:
        /* <DEDUP_REMOVED lines=12> */
.L_x_76:
[----:B------:R-:W-:Y:S05]  /*6d80*/  BSYNC B1 ;  /* 0x0000000000017941 */ /* 0x000fea0003800000 */
.L_x_75:
        /* <DEDUP_REMOVED lines=12> */
.L_x_78:
[----:B------:R-:W-:Y:S05]  /*6e50*/  BSYNC B1 ;  /* 0x0000000000017941 */ /* 0x000fea0003800000 */
.L_x_77:
        /* <DEDUP_REMOVED lines=12> */
.L_x_80:
[----:B------:R-:W-:Y:S05]  /*6f20*/  BSYNC B1 ;  /* 0x0000000000017941 */ /* 0x000fea0003800000 */
.L_x_79:
        /* <DEDUP_REMOVED lines=12> */
.L_x_82:
[----:B------:R-:W-:Y:S05]  /*6ff0*/  BSYNC B1 ;  /* 0x0000000000017941 */ /* 0x000fea0003800000 */
.L_x_81:
        /* <DEDUP_REMOVED lines=12> */
.L_x_84:
[----:B------:R-:W-:Y:S05]  /*70c0*/  BSYNC B1 ;  /* 0x0000000000017941 */ /* 0x000fea0003800000 */
.L_x_83:
        /* <DEDUP_REMOVED lines=12> */
.L_x_86:
[----:B------:R-:W-:Y:S05]  /*7190*/  BSYNC B1 ;  /* 0x0000000000017941 */ /* 0x000fea0003800000 */
.L_x_85:
        /* <DEDUP_REMOVED lines=12> */
.L_x_88:
[----:B------:R-:W-:Y:S05]  /*7260*/  BSYNC B1 ;  /* 0x0000000000017941 */ /* 0x000fea0003800000 */
.L_x_87:
        /* <DEDUP_REMOVED lines=12> */
.L_x_90:
[----:B------:R-:W-:Y:S05]  /*7330*/  BSYNC B1 ;  /* 0x0000000000017941 */ /* 0x000fea0003800000 */
.L_x_89:
        /* <DEDUP_REMOVED lines=12> */
.L_x_92:
[----:B------:R-:W-:Y:S05]  /*7400*/  BSYNC B1 ;  /* 0x0000000000017941 */ /* 0x000fea0003800000 */
.L_x_91:
        /* <DEDUP_REMOVED lines=12> */
.L_x_94:
[----:B------:R-:W-:Y:S05]  /*74d0*/  BSYNC B1 ;  /* 0x0000000000017941 */ /* 0x000fea0003800000 */
.L_x_93:
        /* <DEDUP_REMOVED lines=12> */
.L_x_96:
[----:B------:R-:W-:Y:S05]  /*75a0*/  BSYNC B1 ;  /* 0x0000000000017941 */ /* 0x000fea0003800000 */
.L_x_95:
        /* <DEDUP_REMOVED lines=12> */
.L_x_98:
[----:B------:R-:W-:Y:S05]  /*7670*/  BSYNC B1 ;  /* 0x0000000000017941 */ /* 0x000fea0003800000 */
.L_x_97:
        /* <DEDUP_REMOVED lines=12> */
.L_x_100:
[----:B------:R-:W-:Y:S05]  /*7740*/  BSYNC B1 ;  /* 0x0000000000017941 */ /* 0x000fea0003800000 */
.L_x_99:
        /* <DEDUP_REMOVED lines=12> */
.L_x_102:
[----:B------:R-:W-:Y:S05]  /*7810*/  BSYNC B1 ;  /* 0x0000000000017941 */ /* 0x000fea0003800000 */
.L_x_101:
        /* <DEDUP_REMOVED lines=12> */
.L_x_104:
[----:B------:R-:W-:Y:S05]  /*78e0*/  BSYNC B1 ;  /* 0x0000000000017941 */ /* 0x000fea0003800000 */
.L_x_103:
        /* <DEDUP_REMOVED lines=12> */
.L_x_106:
[----:B------:R-:W-:Y:S05]  /*79b0*/  BSYNC B1 ;  /* 0x0000000000017941 */ /* 0x000fea0003800000 */
.L_x_105:
        /* <DEDUP_REMOVED lines=12> */
.L_x_108:
[----:B------:R-:W-:Y:S05]  /*7a80*/  BSYNC B1 ;  /* 0x0000000000017941 */ /* 0x000fea0003800000 */
.L_x_107:
        /* <DEDUP_REMOVED lines=12> */
.L_x_110:
[----:B------:R-:W-:Y:S05]  /*7b50*/  BSYNC B1 ;  /* 0x0000000000017941 */ /* 0x000fea0003800000 */
.L_x_109:
        /* <DEDUP_REMOVED lines=12> */
.L_x_112:
[----:B------:R-:W-:Y:S05]  /*7c20*/  BSYNC B1 ;  /* 0x0000000000017941 */ /* 0x000fea0003800000 */
.L_x_111:
        /* <DEDUP_REMOVED lines=12> */
.L_x_114:
[----:B------:R-:W-:Y:S05]  /*7cf0*/  BSYNC B1 ;  /* 0x0000000000017941 */ /* 0x000fea0003800000 */
.L_x_113:
        /* <DEDUP_REMOVED lines=12> */
.L_x_116:
[----:B------:R-:W-:Y:S05]  /*7dc0*/  BSYNC B1 ;  /* 0x0000000000017941 */ /* 0x000fea0003800000 */
.L_x_115:
        /* <DEDUP_REMOVED lines=12> */
.L_x_118:
[----:B------:R-:W-:Y:S05]  /*7e90*/  BSYNC B1 ;  /* 0x0000000000017941 */ /* 0x000fea0003800000 */
.L_x_117:
        /* <DEDUP_REMOVED lines=12> */
.L_x_120:
[----:B------:R-:W-:Y:S05]  /*7f60*/  BSYNC B1 ;  /* 0x0000000000017941 */ /* 0x000fea0003800000 */
.L_x_119:
        /* <DEDUP_REMOVED lines=12> */
.L_x_122:
[----:B------:R-:W-:Y:S05]  /*8030*/  BSYNC B1 ;  /* 0x0000000000017941 */ /* 0x000fea0003800000 */
.L_x_121:
        /* <DEDUP_REMOVED lines=12> */
.L_x_124:
[----:B------:R-:W-:Y:S05]  /*8100*/  BSYNC B1 ;  /* 0x0000000000017941 */ /* 0x000fea0003800000 */
.L_x_123:
        /* <DEDUP_REMOVED lines=12> */
.L_x_126:
[----:B------:R-:W-:Y:S05]  /*81d0*/  BSYNC B1 ;  /* 0x0000000000017941 */ /* 0x000fea0003800000 */
.L_x_125:
        /* <DEDUP_REMOVED lines=12> */
.L_x_128:
[----:B------:R-:W-:Y:S05]  /*82a0*/  BSYNC B1 ;  /* 0x0000000000017941 */ /* 0x000fea0003800000 */
.L_x_127:
        /* <DEDUP_REMOVED lines=12> */
.L_x_130:
[----:B------:R-:W-:Y:S05]  /*8370*/  BSYNC B1 ;  /* 0x0000000000017941 */ /* 0x000fea0003800000 */
.L_x_129:
        /* <DEDUP_REMOVED lines=12> */
.L_x_132:
[----:B------:R-:W-:Y:S05]  /*8440*/  BSYNC B1 ;  /* 0x0000000000017941 */ /* 0x000fea0003800000 */
.L_x_131:
        /* <DEDUP_REMOVED lines=12> */
.L_x_134:
[----:B------:R-:W-:Y:S05]  /*8510*/  BSYNC B1 ;  /* 0x0000000000017941 */ /* 0x000fea0003800000 */
.L_x_133:
        /* <DEDUP_REMOVED lines=12> */
.L_x_136:
[----:B------:R-:W-:Y:S05]  /*85e0*/  BSYNC B1 ;  /* 0x0000000000017941 */ /* 0x000fea0003800000 */
.L_x_135:
        /* <DEDUP_REMOVED lines=12> */
.L_x_138:
[----:B------:R-:W-:Y:S05]  /*86b0*/  BSYNC B1 ;  /* 0x0000000000017941 */ /* 0x000fea0003800000 */
.L_x_137:
        /* <DEDUP_REMOVED lines=12> */
.L_x_140:
[----:B------:R-:W-:Y:S05]  /*8780*/  BSYNC B1 ;  /* 0x0000000000017941 */ /* 0x000fea0003800000 */
.L_x_139:
        /* <DEDUP_REMOVED lines=12> */
.L_x_142:
[----:B------:R-:W-:Y:S05]  /*8850*/  BSYNC B1 ;  /* 0x0000000000017941 */ /* 0x000fea0003800000 */
.L_x_141:
        /* <DEDUP_REMOVED lines=12> */
.L_x_144:
[----:B------:R-:W-:Y:S05]  /*8920*/  BSYNC B1 ;  /* 0x0000000000017941 */ /* 0x000fea0003800000 */
.L_x_143:
        /* <DEDUP_REMOVED lines=12> */
.L_x_146:
[----:B------:R-:W-:Y:S05]  /*89f0*/  BSYNC B1 ;  /* 0x0000000000017941 */ /* 0x000fea0003800000 */
.L_x_145:
        /* <DEDUP_REMOVED lines=12> */
.L_x_148:
[----:B------:R-:W-:Y:S05]  /*8ac0*/  BSYNC B1 ;  /* 0x0000000000017941 */ /* 0x000fea0003800000 */
.L_x_147:
        /* <DEDUP_REMOVED lines=12> */
.L_x_150:
[----:B------:R-:W-:Y:S05]  /*8b90*/  BSYNC B1 ;  /* 0x0000000000017941 */ /* 0x000fea0003800000 */
.L_x_149:
        /* <DEDUP_REMOVED lines=12> */
.L_x_152:
[----:B------:R-:W-:Y:S05]  /*8c60*/  BSYNC B1 ;  /* 0x0000000000017941 */ /* 0x000fea0003800000 */
.L_x_151:
        /* <DEDUP_REMOVED lines=12> */
.L_x_154:
[----:B------:R-:W-:Y:S05]  /*8d30*/  BSYNC B1 ;  /* 0x0000000000017941 */ /* 0x000fea0003800000 */
.L_x_153:
        /* <DEDUP_REMOVED lines=12> */
.L_x_156:
[----:B------:R-:W-:Y:S05]  /*8e00*/  BSYNC B1 ;  /* 0x0000000000017941 */ /* 0x000fea0003800000 */
.L_x_155:
        /* <DEDUP_REMOVED lines=12> */
.L_x_158:
[----:B------:R-:W-:Y:S05]  /*8ed0*/  BSYNC B1 ;  /* 0x0000000000017941 */ /* 0x000fea0003800000 */
.L_x_157:
        /* <DEDUP_REMOVED lines=12> */
.L_x_160:
[----:B------:R-:W-:Y:S05]  /*8fa0*/  BSYNC B1 ;  /* 0x0000000000017941 */ /* 0x000fea0003800000 */
.L_x_159:
        /* <DEDUP_REMOVED lines=12> */
.L_x_162:
[----:B------:R-:W-:Y:S05]  /*9070*/  BSYNC B1 ;  /* 0x0000000000017941 */ /* 0x000fea0003800000 */
.L_x_161:
        /* <DEDUP_REMOVED lines=12> */
.L_x_164:
[----:B------:R-:W-:Y:S05]  /*9140*/  BSYNC B1 ;  /* 0x0000000000017941 */ /* 0x000fea0003800000 */
.L_x_163:
        /* <DEDUP_REMOVED lines=12> */
.L_x_166:
[----:B------:R-:W-:Y:S05]  /*9210*/  BSYNC B1 ;  /* 0x0000000000017941 */ /* 0x000fea0003800000 */
.L_x_165:
        /* <DEDUP_REMOVED lines=12> */
.L_x_168:
[----:B------:R-:W-:Y:S05]  /*92e0*/  BSYNC B1 ;  /* 0x0000000000017941 */ /* 0x000fea0003800000 */
.L_x_167:
        /* <DEDUP_REMOVED lines=12> */
.L_x_170:
[----:B------:R-:W-:Y:S05]  /*93b0*/  BSYNC B1 ;  /* 0x0000000000017941 */ /* 0x000fea0003800000 */
.L_x_169:
        /* <DEDUP_REMOVED lines=12> */
.L_x_172:
[----:B------:R-:W-:Y:S05]  /*9480*/  BSYNC B1 ;  /* 0x0000000000017941 */ /* 0x000fea0003800000 */
.L_x_171:
        /* <DEDUP_REMOVED lines=12> */
.L_x_174:
[----:B------:R-:W-:Y:S05]  /*9550*/  BSYNC B1 ;  /* 0x0000000000017941 */ /* 0x000fea0003800000 */
.L_x_173:
        /* <DEDUP_REMOVED lines=12> */
.L_x_176:
[----:B------:R-:W-:Y:S05]  /*9620*/  BSYNC B1 ;  /* 0x0000000000017941 */ /* 0x000fea0003800000 */
.L_x_175:
        /* <DEDUP_REMOVED lines=12> */
.L_x_178:
[----:B------:R-:W-:Y:S05]  /*96f0*/  BSYNC B1 ;  /* 0x0000000000017941 */ /* 0x000fea0003800000 */
.L_x_177:
        /* <DEDUP_REMOVED lines=12> */
.L_x_180:
[----:B------:R-:W-:Y:S05]  /*97c0*/  BSYNC B1 ;  /* 0x0000000000017941 */ /* 0x000fea0003800000 */
.L_x_179:
        /* <DEDUP_REMOVED lines=12> */
.L_x_182:
[----:B------:R-:W-:Y:S05]  /*9890*/  BSYNC B1 ;  /* 0x0000000000017941 */ /* 0x000fea0003800000 */
.L_x_181:
        /* <DEDUP_REMOVED lines=12> */
.L_x_184:
[----:B------:R-:W-:Y:S05]  /*9960*/  BSYNC B1 ;  /* 0x0000000000017941 */ /* 0x000fea0003800000 */
.L_x_183:
        /* <DEDUP_REMOVED lines=12> */
.L_x_186:
[----:B------:R-:W-:Y:S05]  /*9a30*/  BSYNC B1 ;  /* 0x0000000000017941 */ /* 0x000fea0003800000 */
.L_x_185:
        /* <DEDUP_REMOVED lines=12> */
.L_x_188:
[----:B------:R-:W-:Y:S05]  /*9b00*/  BSYNC B1 ;  /* 0x0000000000017941 */ /* 0x000fea0003800000 */
.L_x_187:
        /* <DEDUP_REMOVED lines=12> */
.L_x_190:
[----:B------:R-:W-:Y:S05]  /*9bd0*/  BSYNC B1 ;  /* 0x0000000000017941 */ /* 0x000fea0003800000 */
.L_x_189:
        /* <DEDUP_REMOVED lines=12> */
.L_x_192:
[----:B------:R-:W-:Y:S05]  /*9ca0*/  BSYNC B1 ;  /* 0x0000000000017941 */ /* 0x000fea0003800000 */
.L_x_191:
        /* <DEDUP_REMOVED lines=12> */
.L_x_194:
[----:B------:R-:W-:Y:S05]  /*9d70*/  BSYNC B1 ;  /* 0x0000000000017941 */ /* 0x000fea0003800000 */
.L_x_193:
        /* <DEDUP_REMOVED lines=12> */
.L_x_196:
[----:B------:R-:W-:Y:S05]  /*9e40*/  BSYNC B1 ;  /* 0x0000000000017941 */ /* 0x000fea0003800000 */
.L_x_195:
[----:B-----5:R-:W-:Y:S01]  /*9e50*/  LOP3.LUT R32, R32, 0xff, RZ, 0xc0, !PT ;  /* 0x000000ff20207812 */ /* 0x020fe200078ec0ff */
[----:B------:R-:W-:Y:S01]  /*9e60*/  BSSY B1, `(.L_x_197) ;  /* 0x000000b000017945 */ /* 0x000fe20003800000 */
[----:B------:R-:W-:Y:S02]  /*9e70*/  ISETP.LT.OR P4, PT, R34, 0x99, !P1 ;  /* 0x000000992200780c */ /* 0x000fe40004f81670 */
[----:B------:R-:W-:-:S05]  /*9e80*/  F2FP.F16.E4M3.UNPACK_B R32, R32 ;  /* 0x00000020ff20723e */ /* 0x000fca00020006ff */
[----:B------:R-:W-:-:S05]  /*9e90*/  HADD2.F32 R32, -RZ, R32.H0_H0 ;  /* 0x20000020ff207230 */ /* 0x000fca0000004100 */
[----:B------:R-:W-:-:S04]  /*9ea0*/  FMUL R32, R32, UR31 ;  /* 0x0000001f20207c20 */ /* 0x000fc80008400000 */
[----:B------:R-:W-:Y:S01]  /*9eb0*/  FFMA R32, R23, UR32, R32 ;  /* 0x0000002017207c23 */ /* 0x000fe20008000020 */
[----:B------:R-:W-:-:S04]  /*9ec0*/  PRMT R23, RZ, 0x7610, R23 ;  /* 0x00007610ff177816 */ /* 0x000fc80000000017 */
[----:B0-----:R-:W-:-:S05]  /*9ed0*/  F2FP.SATFINITE.E4M3.F32.PACK_AB_MERGE_C R33, RZ, R32, RZ ;  /* 0x00000020ff21723e */ /* 0x001fca00048070ff */
[----:B------:R0:W-:Y:S01]  /*9ee0*/  @!P3 STG.E.U8 desc[UR20][R24.64+0x99], R33 ;  /* 0x000099211800b986 */ /* 0x0001e2000c101114 */
[----:B------:R-:W-:Y:S05]  /*9ef0*/  @P4 BRA `(.L_x_198) ;  /* 0x0000000000044947 */ /* 0x000fea0003800000 */
[----:B------:R0:W5:Y:S02]  /*9f00*/  LDG.E.U8 R23, desc[UR20][R30.64+0x98] ;  /* 0x000098141e177981 */ /* 0x000164000c1e1100 */
.L_x_198:
[----:B------:R-:W-:Y:S05]  /*9f10*/  BSYNC B1 ;  /* 0x0000000000017941 */ /* 0x000fea0003800000 */
.L_x_197:
        /* <DEDUP_REMOVED lines=8> */
[----:B------:R-:W-:-:S05]  /*9fa0*/  F2FP.SATFINITE.E4M3.F32.PACK_AB_MERGE_C R23, RZ, R23, RZ ;  /* 0x00000017ff17723e */ /* 0x000fca00048070ff */
[----:B------:R0:W-:Y:S01]  /*9fb0*/  @!P4 STG.E.U8 desc[UR20][R26.64+0x98], R23 ;  /* 0x000098171a00c986 */ /* 0x0001e2000c101114 */
[----:B------:R-:W-:Y:S05]  /*9fc0*/  @P3 BRA `(.L_x_200) ;  /* 0x0000000000043947 */ /* 0x000fea0003800000 */
[----:B------:R0:W5:Y:S02]  /*9fd0*/  LDG.E.U8 R22, desc[UR20][R30.64+0x99] ;  /* 0x000099141e167981 */ /* 0x000164000c1e1100 */
.L_x_200:
[----:B------:R-:W-:Y:S05]  /*9fe0*/  BSYNC B1 ;  /* 0x0000000000017941 */ /* 0x000fea0003800000 */
.L_x_199:
        /* <DEDUP_REMOVED lines=12> */
.L_x_202:
[----:B------:R-:W-:Y:S05]  /*a0b0*/  BSYNC B1 ;  /* 0x0000000000017941 */ /* 0x000fea0003800000 */
.L_x_201:
        /* <DEDUP_REMOVED lines=12> */
.L_x_204:
[----:B------:R-:W-:Y:S05]  /*a180*/  BSYNC B1 ;  /* 0x0000000000017941 */ /* 0x000fea0003800000 */
.L_x_203:
        /* <DEDUP_REMOVED lines=12> */
.L_x_206:
[----:B------:R-:W-:Y:S05]  /*a250*/  BSYNC B1 ;  /* 0x0000000000017941 */ /* 0x000fea0003800000 */
.L_x_205:
        /* <DEDUP_REMOVED lines=12> */
.L_x_208:
[----:B------:R-:W-:Y:S05]  /*a320*/  BSYNC B1 ;  /* 0x0000000000017941 */ /* 0x000fea0003800000 */
.L_x_207:
        /* <DEDUP_REMOVED lines=12> */
.L_x_210:
[----:B------:R-:W-:Y:S05]  /*a3f0*/  BSYNC B1 ;  /* 0x0000000000017941 */ /* 0x000fea0003800000 */
.L_x_209:
        /* <DEDUP_REMOVED lines=12> */
.L_x_212:
[----:B------:R-:W-:Y:S05]  /*a4c0*/  BSYNC B1 ;  /* 0x0000000000017941 */ /* 0x000fea0003800000 */
.L_x_211:
        /* <DEDUP_REMOVED lines=12> */
.L_x_214:
[----:B------:R-:W-:Y:S05]  /*a590*/  BSYNC B1 ;  /* 0x0000000000017941 */ /* 0x000fea0003800000 */
.L_x_213:
        /* <DEDUP_REMOVED lines=12> */
.L_x_216:
[----:B------:R-:W-:Y:S05]  /*a660*/  BSYNC B1 ;  /* 0x0000000000017941 */ /* 0x000fea0003800000 */
.L_x_215:
        /* <DEDUP_REMOVED lines=12> */
.L_x_218:
[----:B------:R-:W-:Y:S05]  /*a730*/  BSYNC B1 ;  /* 0x0000000000017941 */ /* 0x000fea0003800000 */
.L_x_217:
        /* <DEDUP_REMOVED lines=12> */
.L_x_220:
[----:B------:R-:W-:Y:S05]  /*a800*/  BSYNC B1 ;  /* 0x0000000000017941 */ /* 0x000fea0003800000 */
.L_x_219:
        /* <DEDUP_REMOVED lines=12> */
.L_x_222:
[----:B------:R-:W-:Y:S05]  /*a8d0*/  BSYNC B1 ;  /* 0x0000000000017941 */ /* 0x000fea0003800000 */
.L_x_221:
        /* <DEDUP_REMOVED lines=12> */
.L_x_224:
[----:B------:R-:W-:Y:S05]  /*a9a0*/  BSYNC B1 ;  /* 0x0000000000017941 */ /* 0x000fea0003800000 */
.L_x_223:
        /* <DEDUP_REMOVED lines=12> */
.L_x_226:
[----:B------:R-:W-:Y:S05]  /*aa70*/  BSYNC B1 ;  /* 0x0000000000017941 */ /* 0x000fea0003800000 */
.L_x_225:
        /* <DEDUP_REMOVED lines=12> */
.L_x_228:
[----:B------:R-:W-:Y:S05]  /*ab40*/  BSYNC B1 ;  /* 0x0000000000017941 */ /* 0x000fea0003800000 */
.L_x_227:
        /* <DEDUP_REMOVED lines=12> */
.L_x_230:
[----:B------:R-:W-:Y:S05]  /*ac10*/  BSYNC B1 ;  /* 0x0000000000017941 */ /* 0x000fea0003800000 */
.L_x_229:
        /* <DEDUP_REMOVED lines=12> */
.L_x_232:
[----:B------:R-:W-:Y:S05]  /*ace0*/  BSYNC B1 ;  /* 0x0000000000017941 */ /* 0x000fea0003800000 */
.L_x_231:
        /* <DEDUP_REMOVED lines=12> */
.L_x_234:
[----:B------:R-:W-:Y:S05]  /*adb0*/  BSYNC B1 ;  /* 0x0000000000017941 */ /* 0x000fea0003800000 */
.L_x_233:
        /* <DEDUP_REMOVED lines=12> */
.L_x_236:
[----:B------:R-:W-:Y:S05]  /*ae80*/  BSYNC B1 ;  /* 0x0000000000017941 */ /* 0x000fea0003800000 */
.L_x_235:
        /* <DEDUP_REMOVED lines=12> */
.L_x_238:
[----:B------:R-:W-:Y:S05]  /*af50*/  BSYNC B1 ;  /* 0x0000000000017941 */ /* 0x000fea0003800000 */
.L_x_237:
        /* <DEDUP_REMOVED lines=12> */
.L_x_240:
[----:B------:R-:W-:Y:S05]  /*b020*/  BSYNC B1 ;  /* 0x0000000000017941 */ /* 0x000fea0003800000 */
.L_x_239:
[----:B-----5:R-:W-:Y:S01]  /*b030*/  LOP3.LUT R2, R2, 0xff, RZ, 0xc0, !PT ;  /* 0x000000ff02027812 */ /* 0x020fe200078ec0ff */
[----:B------:R-:W-:Y:S01]  /*b040*/  BSSY B1, `(.L_x_241) ;  /* 0x000000b000017945 */ /* 0x000fe20003800000 */
[----:B------:R-:W-:Y:S02]  /*b050*/  ISETP.LT.OR P4, PT, R34, 0xc9, !P0 ;  /* 0x000000c92200780c */ /* 0x000fe40004781670 */
[----:B------:R-:W-:-:S05]  /*b060*/  F2FP.F16.E4M3.UNPACK_B R2, R2 ;  /* 0x00000002ff02723e */ /* 0x000fca00020006ff */
[----:B------:R-:W-:-:S05]  /*b070*/  HADD2.F32 R2, -RZ, R2.H0_H0 ;  /* 0x20000002ff027230 */ /* 0x000fca0000004100 */
[----:B0-----:R-:W-:-:S04]  /*b080*/  FMUL R3, R2, UR31 ;  /* 0x0000001f02037c20 */ /* 0x001fc80008400000 */
[----:B------:R-:W-:Y:S01]  /*b090*/  FFMA R3, R0, UR32, R3 ;  /* 0x0000002000037c23 */ /* 0x000fe20008000003 */
[----:B------:R-:W-:-:S04]  /*b0a0*/  PRMT R0, RZ, 0x7610, R0 ;  /* 0x00007610ff007816 */ /* 0x000fc80000000000 */
[----:B------:R-:W-:-:S05]  /*b0b0*/  F2FP.SATFINITE.E4M3.F32.PACK_AB_MERGE_C R3, RZ, R3, RZ ;  /* 0x00000003ff03723e */ /* 0x000fca00048070ff */
[----:B------:R0:W-:Y:S01]  /*b0c0*/  @!P3 STG.E.U8 desc[UR20][R26.64+0xc1], R3 ;  /* 0x0000c1031a00b986 */ /* 0x0001e2000c101114 */
[----:B------:R-:W-:Y:S05]  /*b0d0*/  @P4 BRA `(.L_x_242) ;  /* 0x0000000000044947 */ /* 0x000fea0003800000 */
[----:B------:R0:W5:Y:S02]  /*b0e0*/  LDG.E.U8 R0, desc[UR20][R28.64+0xc8] ;  /* 0x0000c8141c007981 */ /* 0x000164000c1e1100 */
.L_x_242:
[----:B------:R-:W-:Y:S05]  /*b0f0*/  BSYNC B1 ;  /* 0x0000000000017941 */ /* 0x000fea0003800000 */
.L_x_241:
[----:B------:R-:W2:Y:S01]  /*b100*/  LDL.LU R2, [R1] ;  /* 0x0000000001027983 */ /* 0x000ea20000300800 */
[----:B-----5:R-:W-:Y:S01]  /*b110*/  LOP3.LUT R0, R0, 0xff, RZ, 0xc0, !PT ;  /* 0x000000ff00007812 */ /* 0x020fe200078ec0ff */
[----:B------:R-:W-:Y:S01]  /*b120*/  BSSY B1, `(.L_x_243) ;  /* 0x000000b000017945 */ /* 0x000fe20003800000 */
[----:B------:R-:W-:Y:S02]  /*b130*/  ISETP.LT.OR P3, PT, R34, 0xca, !P0 ;  /* 0x000000ca2200780c */ /* 0x000fe40004761670 */
[----:B------:R-:W-:-:S05]  /*b140*/  F2FP.F16.E4M3.UNPACK_B R0, R0 ;  /* 0x00000000ff00723e */ /* 0x000fca00020006ff */
[----:B------:R-:W-:-:S05]  /*b150*/  HADD2.F32 R0, -RZ, R0.H0_H0 ;  /* 0x20000000ff007230 */ /* 0x000fca0000004100 */
[----:B------:R-:W-:-:S04]  /*b160*/  FMUL R0, R0, UR31 ;  /* 0x0000001f00007c20 */ /* 0x000fc80008400000 */
[----:B--2---:R-:W-:-:S05]  /*b170*/  FFMA R0, R2, UR32, R0 ;  /* 0x0000002002007c23 */ /* 0x004fca0008000000 */
[----:B0-----:R-:W-:Y:S02]  /*b180*/  F2FP.SATFINITE.E4M3.F32.PACK_AB_MERGE_C R3, RZ, R0, RZ ;  /* 0x00000000ff03723e */ /* 0x001fe400048070ff */
[----:B------:R-:W-:-:S03]  /*b190*/  PRMT R0, RZ, 0x7610, R0 ;  /* 0x00007610ff007816 */ /* 0x000fc60000000000 */
[----:B------:R0:W-:Y:S01]  /*b1a0*/  @!P4 STG.E.U8 desc[UR20][R24.64+0xc8], R3 ;  /* 0x0000c8031800c986 */ /* 0x0001e2000c101114 */
[----:B------:R-:W-:Y:S05]  /*b1b0*/  @P3 BRA `(.L_x_244) ;  /* 0x0000000000043947 */ /* 0x000fea0003800000 */
[----:B------:R2:W5:Y:S02]  /*b1c0*/  LDG.E.U8 R0, desc[UR20][R28.64+0xc9] ;  /* 0x0000c9141c007981 */ /* 0x000564000c1e1100 */
.L_x_244:
[----:B------:R-:W-:Y:S05]  /*b1d0*/  BSYNC B1 ;  /* 0x0000000000017941 */ /* 0x000fea0003800000 */
.L_x_243:
[----:B------:R-:W3:Y:S01]  /*b1e0*/  LDL.LU R2, [R1+0x4] ;  /* 0x0000040001027983 */ /* 0x000ee20000300800 */
[----:B-----5:R-:W-:Y:S01]  /*b1f0*/  LOP3.LUT R0, R0, 0xff, RZ, 0xc0, !PT ;  /* 0x000000ff00007812 */ /* 0x020fe200078ec0ff */
[----:B------:R-:W-:Y:S01]  /*b200*/  BSSY B1, `(.L_x_245) ;  /* 0x000000b000017945 */ /* 0x000fe20003800000 */
[----:B------:R-:W-:Y:S02]  /*b210*/  ISETP.LT.OR P4, PT, R34, 0xc9, !P1 ;  /* 0x000000c92200780c */ /* 0x000fe40004f81670 */
[----:B------:R-:W-:-:S05]  /*b220*/  F2FP.F16.E4M3.UNPACK_B R0, R0 ;  /* 0x00000000ff00723e */ /* 0x000fca00020006ff */
[----:B------:R-:W-:-:S05]  /*b230*/  HADD2.F32 R0, -RZ, R0.H0_H0 ;  /* 0x20000000ff007230 */ /* 0x000fca0000004100 */
[----:B------:R-:W-:-:S04]  /*b240*/  FMUL R0, R0, UR31 ;  /* 0x0000001f00007c20 */ /* 0x000fc80008400000 */
[----:B---3--:R-:W-:-:S05]  /*b250*/  FFMA R0, R2, UR32, R0 ;  /* 0x0000002002007c23 */ /* 0x008fca0008000000 */
[----:B0-----:R-:W-:Y:S02]  /*b260*/  F2FP.SATFINITE.E4M3.F32.PACK_AB_MERGE_C R3, RZ, R0, RZ ;  /* 0x00000000ff03723e */ /* 0x001fe400048070ff */
[----:B------:R-:W-:-:S03]  /*b270*/  PRMT R0, RZ, 0x7610, R0 ;  /* 0x00007610ff007816 */ /* 0x000fc60000000000 */
[----:B------:R0:W-:Y:S01]  /*b280*/  @!P3 STG.E.U8 desc[UR20][R24.64+0xc9], R3 ;  /* 0x0000c9031800b986 */ /* 0x0001e2000c101114 */
[----:B------:R-:W-:Y:S05]  /*b290*/  @P4 BRA `(.L_x_246) ;  /* 0x0000000000044947 */ /* 0x000fea0003800000 */
[----:B------:R3:W5:Y:S02]  /*b2a0*/  LDG.E.U8 R0, desc[UR20][R30.64+0xc8] ;  /* 0x0000c8141e007981 */ /* 0x000764000c1e1100 */
.L_x_246:
[----:B------:R-:W-:Y:S05]  /*b2b0*/  BSYNC B1 ;  /* 0x0000000000017941 */ /* 0x000fea0003800000 */
.L_x_245:
[----:B------:R-:W2:Y:S01]  /*b2c0*/  LDL.LU R2, [R1+0x8] ;  /* 0x0000080001027983 */ /* 0x000ea20000300800 */
        /* <DEDUP_REMOVED lines=12> */
.L_x_248:
[----:B------:R-:W-:Y:S05]  /*b390*/  BSYNC B1 ;  /* 0x0000000000017941 */ /* 0x000fea0003800000 */
.L_x_247:
        /* <DEDUP_REMOVED lines=13> */
.L_x_250:
[----:B------:R-:W-:Y:S05]  /*b470*/  BSYNC B1 ;  /* 0x0000000000017941 */ /* 0x000fea0003800000 */
.L_x_249:
        /* <DEDUP_REMOVED lines=13> */
.L_x_252:
[----:B------:R-:W-:Y:S05]  /*b550*/  BSYNC B1 ;  /* 0x0000000000017941 */ /* 0x000fea0003800000 */
.L_x_251:
        /* <DEDUP_REMOVED lines=13> */
.L_x_254:
[----:B------:R-:W-:Y:S05]  /*b630*/  BSYNC B1 ;  /* 0x0000000000017941 */ /* 0x000fea0003800000 */
.L_x_253:
        /* <DEDUP_REMOVED lines=13> */
.L_x_256:
[----:B------:R-:W-:Y:S05]  /*b710*/  BSYNC B1 ;  /* 0x0000000000017941 */ /* 0x000fea0003800000 */
.L_x_255:
        /* <DEDUP_REMOVED lines=13> */
.L_x_258:
[----:B------:R-:W-:Y:S05]  /*b7f0*/  BSYNC B1 ;  /* 0x0000000000017941 */ /* 0x000fea0003800000 */
.L_x_257:
        /* <DEDUP_REMOVED lines=13> */
.L_x_260:
[----:B------:R-:W-:Y:S05]  /*b8d0*/  BSYNC B1 ;  /* 0x0000000000017941 */ /* 0x000fea0003800000 */
.L_x_259:
        /* <DEDUP_REMOVED lines=13> */
.L_x_262:
[----:B------:R-:W-:Y:S05]  /*b9b0*/  BSYNC B1 ;  /* 0x0000000000017941 */ /* 0x000fea0003800000 */
.L_x_261:
        /* <DEDUP_REMOVED lines=13> */
.L_x_264:
[----:B------:R-:W-:Y:S05]  /*ba90*/  BSYNC B1 ;  /* 0x0000000000017941 */ /* 0x000fea0003800000 */
.L_x_263:
        /* <DEDUP_REMOVED lines=13> */
.L_x_266:
[----:B------:R-:W-:Y:S05]  /*bb70*/  BSYNC B1 ;  /* 0x0000000000017941 */ /* 0x000fea0003800000 */
.L_x_265:
        /* <DEDUP_REMOVED lines=13> */
.L_x_268:
[----:B------:R-:W-:Y:S05]  /*bc50*/  BSYNC B1 ;  /* 0x0000000000017941 */ /* 0x000fea0003800000 */
.L_x_267:
        /* <DEDUP_REMOVED lines=13> */
.L_x_270:
[----:B------:R-:W-:Y:S05]  /*bd30*/  BSYNC B1 ;  /* 0x0000000000017941 */ /* 0x000fea0003800000 */
.L_x_269:
        /* <DEDUP_REMOVED lines=13> */
.L_x_272:
[----:B------:R-:W-:Y:S05]  /*be10*/  BSYNC B1 ;  /* 0x0000000000017941 */ /* 0x000fea0003800000 */
.L_x_271:
        /* <DEDUP_REMOVED lines=13> */
.L_x_274:
[----:B------:R-:W-:Y:S05]  /*bef0*/  BSYNC B1 ;  /* 0x0000000000017941 */ /* 0x000fea0003800000 */
.L_x_273:
        /* <DEDUP_REMOVED lines=13> */
.L_x_276:
[----:B------:R-:W-:Y:S05]  /*bfd0*/  BSYNC B1 ;  /* 0x0000000000017941 */ /* 0x000fea0003800000 */
.L_x_275:
        /* <DEDUP_REMOVED lines=13> */
.L_x_278:
[----:B------:R-:W-:Y:S05]  /*c0b0*/  BSYNC B1 ;  /* 0x0000000000017941 */ /* 0x000fea0003800000 */
.L_x_277:
        /* <DEDUP_REMOVED lines=13> */
.L_x_280:
[----:B------:R-:W-:Y:S05]  /*c190*/  BSYNC B1 ;  /* 0x0000000000017941 */ /* 0x000fea0003800000 */
.L_x_279:
        /* <DEDUP_REMOVED lines=13> */
.L_x_282:
[----:B------:R-:W-:Y:S05]  /*c270*/  BSYNC B1 ;  /* 0x0000000000017941 */ /* 0x000fea0003800000 */
.L_x_281:
        /* <DEDUP_REMOVED lines=13> */
.L_x_284:
[----:B------:R-:W-:Y:S05]  /*c350*/  BSYNC B1 ;  /* 0x0000000000017941 */ /* 0x000fea0003800000 */
.L_x_283:
        /* <DEDUP_REMOVED lines=13> */
.L_x_286:
[----:B------:R-:W-:Y:S05]  /*c430*/  BSYNC B1 ;  /* 0x0000000000017941 */ /* 0x000fea0003800000 */
.L_x_285:
        /* <DEDUP_REMOVED lines=13> */
.L_x_288:
[----:B------:R-:W-:Y:S05]  /*c510*/  BSYNC B1 ;  /* 0x0000000000017941 */ /* 0x000fea0003800000 */
.L_x_287:
        /* <DEDUP_REMOVED lines=13> */
.L_x_290:
[----:B------:R-:W-:Y:S05]  /*c5f0*/  BSYNC B1 ;  /* 0x0000000000017941 */ /* 0x000fea0003800000 */
.L_x_289:
        /* <DEDUP_REMOVED lines=13> */
.L_x_292:
[----:B------:R-:W-:Y:S05]  /*c6d0*/  BSYNC B1 ;  /* 0x0000000000017941 */ /* 0x000fea0003800000 */
.L_x_291:
        /* <DEDUP_REMOVED lines=13> */
.L_x_294:
[----:B------:R-:W-:Y:S05]  /*c7b0*/  BSYNC B1 ;  /* 0x0000000000017941 */ /* 0x000fea0003800000 */
.L_x_293:
        /* <DEDUP_REMOVED lines=13> */
.L_x_296:
[----:B------:R-:W-:Y:S05]  /*c890*/  BSYNC B1 ;  /* 0x0000000000017941 */ /* 0x000fea0003800000 */
.L_x_295:
[----:B------:R-:W-:Y:S05]  /*c8a0*/  @P1 BRA `(.L_x_297) ;  /* 0x00000020009c1947 */ /* 0x000fea0003800000 */
[----:B------:R-:W2:Y:S01]  /*c8b0*/  LDL.LU R2, [R1+0x6c] ;  /* 0x00006c0001027983 */ /* 0x000ea20000300800 */
[----:B-----5:R-:W-:-:S04]  /*c8c0*/  LOP3.LUT R0, R0, 0xff, RZ, 0xc0, !PT ;  /* 0x000000ff00007812 */ /* 0x020fc800078ec0ff */
[----:B------:R-:W-:-:S05]  /*c8d0*/  F2FP.F16.E4M3.UNPACK_B R0, R0 ;  /* 0x00000000ff00723e */ /* 0x000fca00020006ff */
[----:B------:R-:W-:-:S05]  /*c8e0*/  HADD2.F32 R0, -RZ, R0.H0_H0 ;  /* 0x20000000ff007230 */ /* 0x000fca0000004100 */
[----:B------:R-:W-:-:S04]  /*c8f0*/  FMUL R0, R0, UR31 ;  /* 0x0000001f00007c20 */ /* 0x000fc80008400000 */
[----:B--2---:R-:W-:-:S05]  /*c900*/  FFMA R0, R2, UR32, R0 ;  /* 0x0000002002007c23 */ /* 0x004fca0008000000 */
[----:B0-----:R-:W-:-:S05]  /*c910*/  F2FP.SATFINITE.E4M3.F32.PACK_AB_MERGE_C R3, RZ, R0, RZ ;  /* 0x00000000ff03723e */ /* 0x001fca00048070ff */
[----:B------:R0:W-:Y:S01]  /*c920*/  STG.E.U8 desc[UR20][R26.64+0xf9], R3 ;  /* 0x0000f9031a007986 */ /* 0x0001e2000c101114 */
[----:B------:R-:W-:Y:S05]  /*c930*/  BRA `(.L_x_297) ;  /* 0x0000002000787947 */ /* 0x000fea0003800000 */
.L_x_40:
[----:B------:R-:W-:Y:S01]  /*c940*/  ISETP.GE.AND P1, PT, R39, 0x1, PT ;  /* 0x000000012700780c */ /* 0x000fe20003f26270 */
[----:B------:R-:W-:Y:S01]  /*c950*/  FMUL R228, R228, UR32 ;  /* 0x00000020e4e47c20 */ /* 0x000fe20008400000 */
[----:B------:R-:W-:Y:S01]  /*c960*/  FMUL R227, R227, UR32 ;  /* 0x00000020e3e37c20 */ /* 0x000fe20008400000 */
[----:B------:R-:W-:Y:S01]  /*c970*/  ISETP.GE.AND P0, PT, R39, 0x9, PT ;  /* 0x000000092700780c */ /* 0x000fe20003f06270 */
[----:B------:R-:W-:Y:S01]  /*c980*/  FMUL R226, R226, UR32 ;  /* 0x00000020e2e27c20 */ /* 0x000fe20008400000 */
[C---:B------:R-:W-:Y:S02]  /*c990*/  ISETP.LT.OR P4, PT, R34.reuse, 0x1, !P1 ;  /* 0x000000012200780c */ /* 0x040fe40004f81670 */
[----:B------:R-:W-:Y:S02]  /*c9a0*/  ISETP.LT.OR P5, PT, R34, 0x2, !P1 ;  /* 0x000000022200780c */ /* 0x000fe40004fa1670 */
[----:B------:R-:W-:Y:S02]  /*c9b0*/  F2FP.SATFINITE.E4M3.F32.PACK_AB_MERGE_C R29, RZ, R228, RZ ;  /* 0x000000e4ff1d723e */ /* 0x000fe400048070ff */
[----:B------:R-:W-:-:S02]  /*c9c0*/  F2FP.SATFINITE.E4M3.F32.PACK_AB_MERGE_C R227, RZ, R227, RZ ;  /* 0x000000e3ffe3723e */ /* 0x000fc400048070ff */
[----:B------:R-:W-:Y:S01]  /*c9d0*/  ISETP.LT.OR P3, PT, R34, 0x1, !P0 ;  /* 0x000000012200780c */ /* 0x000fe20004761670 */
[----:B------:R-:W-:-:S04]  /*c9e0*/  FMUL R225, R225, UR32 ;  /* 0x00000020e1e17c20 */ /* 0x000fc80008400000 */
[----:B------:R2:W-:Y:S01]  /*c9f0*/  @!P4 STG.E.U8 desc[UR20][R24.64], R29 ;  /* 0x0000001d1800c986 */ /* 0x0005e2000c101114 */
[----:B------:R-:W-:-:S03]  /*ca00*/  ISETP.LT.OR P4, PT, R34, 0x2, !P0 ;  /* 0x000000022200780c */ /* 0x000fc60004781670 */
[----:B------:R3:W-:Y:S01]  /*ca10*/  @!P5 STG.E.U8 desc[UR20][R24.64+0x1], R227 ;  /* 0x000001e31800d986 */ /* 0x0007e2000c101114 */
[----:B------:R-:W-:Y:S01]  /*ca20*/  ISETP.LT.OR P5, PT, R34, 0x9, !P1 ;  /* 0x000000092200780c */ /* 0x000fe20004fa1670 */
[----:B------:R-:W-:Y:S01]  /*ca30*/  FMUL R224, R224, UR32 ;  /* 0x00000020e0e07c20 */ /* 0x000fe20008400000 */
[----:B------:R-:W-:Y:S01]  /*ca40*/  ISETP.LT.OR P6, PT, R34, 0xa, !P1 ;  /* 0x0000000a2200780c */ /* 0x000fe20004fc1670 */
[----:B------:R-:W-:Y:S01]  /*ca50*/  FMUL R223, R223, UR32 ;  /* 0x00000020dfdf7c20 */ /* 0x000fe20008400000 */
[----:B------:R-:W-:Y:S02]  /*ca60*/  F2FP.SATFINITE.E4M3.F32.PACK_AB_MERGE_C R31, RZ, R226, RZ ;  /* 0x000000e2ff1f723e */ /* 0x000fe400048070ff */
[----:B------:R-:W-:Y:S02]  /*ca70*/  F2FP.SATFINITE.E4M3.F32.PACK_AB_MERGE_C R225, RZ, R225, RZ ;  /* 0x000000e1ffe1723e */ /* 0x000fe400048070ff */
[----:B--2---:R-:W-:Y:S01]  /*ca80*/  F2FP.SATFINITE.E4M3.F32.PACK_AB_MERGE_C R29, RZ, R224, RZ ;  /* 0x000000e0ff1d723e */ /* 0x004fe200048070ff */
[----:B------:R-:W-:Y:S01]  /*ca90*/  @!P3 STG.E.U8 desc[UR20][R26.64], R31 ;  /* 0x0000001f1a00b986 */ /* 0x000fe2000c101114 */
[----:B------:R-:W-:-:S02]  /*caa0*/  F2FP.SATFINITE.E4M3.F32.PACK_AB_MERGE_C R223, RZ, R223, RZ ;  /* 0x000000dfffdf723e */ /* 0x000fc400048070ff */
[C---:B------:R-:W-:Y:S01]  /*cab0*/  ISETP.LT.OR P3, PT, R34.reuse, 0x9, !P0 ;  /* 0x000000092200780c */ /* 0x040fe20004761670 */
[----:B------:R-:W-:Y:S01]  /*cac0*/  @!P4 STG.E.U8 desc[UR20][R26.64+0x1], R225 ;  /* 0x000001e11a00c986 */ /* 0x000fe2000c101114 */
[----:B------:R-:W-:-:S03]  /*cad0*/  ISETP.LT.OR P4, PT, R34, 0xa, !P0 ;  /* 0x0000000a2200780c */ /* 0x000fc60004781670 */
[----:B------:R2:W-:Y:S01]  /*cae0*/  @!P5 STG.E.U8 desc[UR20][R24.64+0x8], R29 ;  /* 0x0000081d1800d986 */ /* 0x0005e2000c101114 */
[----:B------:R-:W-:Y:S01]  /*caf0*/  ISETP.LT.OR P5, PT, R34, 0x11, !P1 ;  /* 0x000000112200780c */ /* 0x000fe20004fa1670 */
[----:B------:R-:W-:Y:S01]  /*cb00*/  FMUL R222, R222, UR32 ;  /* 0x00000020dede7c20 */ /* 0x000fe20008400000 */
[----:B------:R-:W-:Y:S01]  /*cb10*/  FMUL R221, R221, UR32 ;  /* 0x00000020dddd7c20 */ /* 0x000fe20008400000 */
[----:B------:R-:W-:Y:S01]  /*cb20*/  FMUL R220, R220, UR32 ;  /* 0x00000020dcdc7c20 */ /* 0x000fe20008400000 */
[----:B------:R-:W-:Y:S01]  /*cb30*/  @!P6 STG.E.U8 desc[UR20][R24.64+0x9], R223 ;  /* 0x000009df1800e986 */ /* 0x000fe2000c101114 */
[----:B------:R-:W-:Y:S01]  /*cb40*/  ISETP.LT.OR P6, PT, R34, 0x12, !P1 ;  /* 0x000000122200780c */ /* 0x000fe20004fc1670 */
[----:B------:R-:W-:Y:S01]  /*cb50*/  FMUL R219, R219, UR32 ;  /* 0x00000020dbdb7c20 */ /* 0x000fe20008400000 */
[----:B------:R-:W-:Y:S01]  /*cb60*/  F2FP.SATFINITE.E4M3.F32.PACK_AB_MERGE_C R33, RZ, R222, RZ ;  /* 0x000000deff21723e */ /* 0x000fe200048070ff */
[----:B---3--:R-:W3:Y:S01]  /*cb70*/  LDL.LU R227, [R1+0x8] ;  /* 0x0000080001e37983 */ /* 0x008ee20000300800 */
[----:B------:R-:W-:-:S02]  /*cb80*/  F2FP.SATFINITE.E4M3.F32.PACK_AB_MERGE_C R221, RZ, R221, RZ ;  /* 0x000000ddffdd723e */ /* 0x000fc400048070ff */
[----:B--2---:R-:W-:Y:S01]  /*cb90*/  F2FP.SATFINITE.E4M3.F32.PACK_AB_MERGE_C R29, RZ, R220, RZ ;  /* 0x000000dcff1d723e */ /* 0x004fe200048070ff */
[----:B------:R-:W2:Y:S04]  /*cba0*/  LDL.LU R226, [R1+0x4] ;  /* 0x0000040001e27983 */ /* 0x000ea80000300800 */
[----:B------:R-:W4:Y:S01]  /*cbb0*/  LDL.LU R224, [R1] ;  /* 0x0000000001e07983 */ /* 0x000f220000300800 */
[----:B------:R-:W-:-:S03]  /*cbc0*/  F2FP.SATFINITE.E4M3.F32.PACK_AB_MERGE_C R219, RZ, R219, RZ ;  /* 0x000000dbffdb723e */ /* 0x000fc600048070ff */
[----:B------:R-:W-:Y:S01]  /*cbd0*/  @!P3 STG.E.U8 desc[UR20][R26.64+0x8], R33 ;  /* 0x000008211a00b986 */ /* 0x000fe2000c101114 */
[----:B------:R-:W-:-:S03]  /*cbe0*/  ISETP.LT.OR P3, PT, R34, 0x11, !P0 ;  /* 0x000000112200780c */ /* 0x000fc60004761670 */
        /* <DEDUP_REMOVED lines=11> */
[----:B------:R-:W-:Y:S01]  /*cca0*/  FMUL R214, R214, UR32 ;  /* 0x00000020d6d67c20 */ /* 0x000fe20008400000 */
[----:B------:R-:W-:Y:S01]  /*ccb0*/  F2FP.SATFINITE.E4M3.F32.PACK_AB_MERGE_C R217, RZ, R217, RZ ;  /* 0x000000d9ffd9723e */ /* 0x000fe200048070ff */
[----:B------:R-:W-:Y:S01]  /*ccc0*/  FMUL R213, R213, UR32 ;  /* 0x00000020d5d57c20 */ /* 0x000fe20008400000 */
[----:B0-----:R-:W-:Y:S01]  /*ccd0*/  F2FP.SATFINITE.E4M3.F32.PACK_AB_MERGE_C R29, RZ, R216, RZ ;  /* 0x000000d8ff1d723e */ /* 0x001fe200048070ff */
[----:B------:R-:W-:Y:S01]  /*cce0*/  @!P3 STG.E.U8 desc[UR20][R26.64+0x10], R31 ;  /* 0x0000101f1a00b986 */ /* 0x000fe2000c101114 */
[----:B------:R-:W-:-:S02]  /*ccf0*/  F2FP.SATFINITE.E4M3.F32.PACK_AB_MERGE_C R215, RZ, R215, RZ ;  /* 0x000000d7ffd7723e */ /* 0x000fc400048070ff */
[C---:B------:R-:W-:Y:S01]  /*cd00*/  ISETP.LT.OR P3, PT, R34.reuse, 0x19, !P0 ;  /* 0x000000192200780c */ /* 0x040fe20004761670 */
[----:B------:R-:W-:Y:S01]  /*cd10*/  @!P4 STG.E.U8 desc[UR20][R26.64+0x11], R217 ;  /* 0x000011d91a00c986 */ /* 0x000fe2000c101114 */
[----:B------:R-:W-:-:S03]  /*cd20*/  ISETP.LT.OR P4, PT, R34, 0x1a, !P0 ;  /* 0x0000001a2200780c */ /* 0x000fc60004781670 */
[----:B------:R0:W-:Y:S01]  /*cd30*/  @!P5 STG.E.U8 desc[UR20][R24.64+0x18], R29 ;  /* 0x0000181d1800d986 */ /* 0x0001e2000c101114 */
[----:B------:R-:W-:Y:S01]  /*cd40*/  ISETP.LT.OR P5, PT, R34, 0x21, !P1 ;  /* 0x000000212200780c */ /* 0x000fe20004fa1670 */
[----:B------:R-:W-:Y:S02]  /*cd50*/  FMUL R212, R212, UR32 ;  /* 0x00000020d4d47c20 */ /* 0x000fe40008400000 */
[----:B------:R-:W-:Y:S01]  /*cd60*/  @!P6 STG.E.U8 desc[UR20][R24.64+0x19], R215 ;  /* 0x000019d71800e986 */ /* 0x000fe2000c101114 */
[----:B------:R-:W-:Y:S01]  /*cd70*/  ISETP.LT.OR P6, PT, R34, 0x22, !P1 ;  /* 0x000000222200780c */ /* 0x000fe20004fc1670 */
[----:B------:R-:W-:Y:S01]  /*cd80*/  FMUL R211, R211, UR32 ;  /* 0x00000020d3d37c20 */ /* 0x000fe20008400000 */
[----:B------:R-:W-:Y:S01]  /*cd90*/  F2FP.SATFINITE.E4M3.F32.PACK_AB_MERGE_C R33, RZ, R214, RZ ;  /* 0x000000d6ff21723e */ /* 0x000fe200048070ff */
[----:B------:R-:W-:Y:S01]  /*cda0*/  FMUL R210, R210, UR32 ;  /* 0x00000020d2d27c20 */ /* 0x000fe20008400000 */
[----:B------:R-:W-:Y:S01]  /*cdb0*/  F2FP.SATFINITE.E4M3.F32.PACK_AB_MERGE_C R213, RZ, R213, RZ ;  /* 0x000000d5ffd5723e */ /* 0x000fe200048070ff */
[----:B------:R-:W-:Y:S01]  /*cdc0*/  FMUL R209, R209, UR32 ;  /* 0x00000020d1d17c20 */ /* 0x000fe20008400000 */
        /* <DEDUP_REMOVED lines=8> */
[----:B------:R-:W-:-:S03]  /*ce50*/  ISETP.LT.OR P5, PT, R34, 0x29, !P1 ;  /* 0x000000292200780c */ /* 0x000fc60004fa1670 */
        /* <DEDUP_REMOVED lines=240> */
[----:B------:R1:W-:Y:S01]  /*dd60*/  @!P6 STG.E.U8 desc[UR20][R24.64+0x99], R23 ;  /* 0x000099171800e986 */ /* 0x0003e2000c101114 */
        /* <DEDUP_REMOVED lines=11> */
[----:B------:R0:W-:Y:S01]  /*de20*/  @!P4 STG.E.U8 desc[UR20][R26.64+0x99], R21 ;  /* 0x000099151a00c986 */ /* 0x0001e2000c101114 */
[----:B------:R-:W-:-:S03]  /*de30*/  ISETP.LT.OR P4, PT, R34, 0xa2, !P0 ;  /* 0x000000a22200780c */ /* 0x000fc60004781670 */
[----:B------:R-:W-:Y:S01]  /*de40*/  @!P5 STG.E.U8 desc[UR20][R24.64+0xa0], R29 ;  /* 0x0000a01d1800d986 */ /* 0x000fe2000c101114 */
[----:B------:R-:W-:-:S03]  /*de50*/  ISETP.LT.OR P5, PT, R34, 0xa9, !P1 ;  /* 0x000000a92200780c */ /* 0x000fc60004fa1670 */
[----:B------:R3:W-:Y:S01]  /*de60*/  @!P6 STG.E.U8 desc[UR20][R24.64+0xa1], R19 ;  /* 0x0000a1131800e986 */ /* 0x0007e2000c101114 */
[----:B------:R-:W-:Y:S01]  /*de70*/  ISETP.LT.OR P6, PT, R34, 0xaa, !P1 ;  /* 0x000000aa2200780c */ /* 0x000fe20004fc1670 */
[----:B------:R-:W-:Y:S01]  /*de80*/  FMUL R15, R15, UR32 ;  /* 0x000000200f0f7c20 */ /* 0x000fe20008400000 */
[----:B-1----:R-:W-:Y:S01]  /*de90*/  F2FP.SATFINITE.E4M3.F32.PACK_AB_MERGE_C R23, RZ, R18, RZ ;  /* 0x00000012ff17723e */ /* 0x002fe200048070ff */
[----:B------:R-:W-:Y:S01]  /*dea0*/  FMUL R14, R14, UR32 ;  /* 0x000000200e0e7c20 */ /* 0x000fe20008400000 */
[----:B------:R-:W-:Y:S01]  /*deb0*/  F2FP.SATFINITE.E4M3.F32.PACK_AB_MERGE_C R17, RZ, R17, RZ ;  /* 0x00000011ff11723e */ /* 0x000fe200048070ff */
[----:B------:R-:W-:Y:S01]  /*dec0*/  FMUL R13, R13, UR32 ;  /* 0x000000200d0d7c20 */ /* 0x000fe20008400000 */
[----:B0-----:R-:W-:Y:S01]  /*ded0*/  F2FP.SATFINITE.E4M3.F32.PACK_AB_MERGE_C R21, RZ, R16, RZ ;  /* 0x00000010ff15723e */ /* 0x001fe200048070ff */
[----:B------:R-:W-:Y:S01]  /*dee0*/  @!P3 STG.E.U8 desc[UR20][R26.64+0xa0], R23 ;  /* 0x0000a0171a00b986 */ /* 0x000fe2000c101114 */
[----:B------:R-:W-:Y:S02]  /*def0*/  F2FP.SATFINITE.E4M3.F32.PACK_AB_MERGE_C R15, RZ, R15, RZ ;  /* 0x0000000fff0f723e */ /* 0x000fe400048070ff */
[C---:B------:R-:W-:Y:S01]  /*df00*/  ISETP.LT.OR P3, PT, R34.reuse, 0xa9, !P0 ;  /* 0x000000a92200780c */ /* 0x040fe20004761670 */
[----:B------:R-:W-:Y:S01]  /*df10*/  @!P4 STG.E.U8 desc[UR20][R26.64+0xa1], R17 ;  /* 0x0000a1111a00c986 */ /* 0x000fe2000c101114 */
[----:B------:R-:W-:-:S03]  /*df20*/  ISETP.LT.OR P4, PT, R34, 0xaa, !P0 ;  /* 0x000000aa2200780c */ /* 0x000fc60004781670 */
[----:B------:R-:W-:Y:S01]  /*df30*/  @!P5 STG.E.U8 desc[UR20][R24.64+0xa8], R21 ;  /* 0x0000a8151800d986 */ /* 0x000fe2000c101114 */
[----:B------:R-:W-:Y:S01]  /*df40*/  ISETP.LT.OR P5, PT, R34, 0xb1, !P1 ;  /* 0x000000b12200780c */ /* 0x000fe20004fa1670 */
[----:B------:R-:W-:Y:S02]  /*df50*/  FMUL R12, R12, UR32 ;  /* 0x000000200c0c7c20 */ /* 0x000fe40008400000 */
[----:B------:R0:W-:Y:S01]  /*df60*/  @!P6 STG.E.U8 desc[UR20][R24.64+0xa9], R15 ;  /* 0x0000a90f1800e986 */ /* 0x0001e2000c101114 */
[----:B------:R-:W-:Y:S01]  /*df70*/  ISETP.LT.OR P6, PT, R34, 0xb2, !P1 ;  /* 0x000000b22200780c */ /* 0x000fe20004fc1670 */
[----:B------:R-:W-:Y:S01]  /*df80*/  FMUL R11, R11, UR32 ;  /* 0x000000200b0b7c20 */ /* 0x000fe20008400000 */
[----:B---3--:R-:W-:Y:S01]  /*df90*/  F2FP.SATFINITE.E4M3.F32.PACK_AB_MERGE_C R19, RZ, R14, RZ ;  /* 0x0000000eff13723e */ /* 0x008fe200048070ff */
[----:B------:R-:W3:Y:S01]  /*dfa0*/  LDL.LU R223, [R1+0x18] ;  /* 0x0000180001df7983 */ /* 0x000ee20000300800 */
[----:B------:R-:W-:Y:S02]  /*dfb0*/  F2FP.SATFINITE.E4M3.F32.PACK_AB_MERGE_C R13, RZ, R13, RZ ;  /* 0x0000000dff0d723e */ /* 0x000fe400048070ff */
[----:B------:R-:W-:Y:S01]  /*dfc0*/  F2FP.SATFINITE.E4M3.F32.PACK_AB_MERGE_C R11, RZ, R11, RZ ;  /* 0x0000000bff0b723e */ /* 0x000fe200048070ff */
[----:B------:R-:W-:Y:S01]  /*dfd0*/  @!P3 STG.E.U8 desc[UR20][R26.64+0xa8], R19 ;  /* 0x0000a8131a00b986 */ /* 0x000fe2000c101114 */
[----:B0-----:R-:W-:-:S03]  /*dfe0*/  F2FP.SATFINITE.E4M3.F32.PACK_AB_MERGE_C R15, RZ, R12, RZ ;  /* 0x0000000cff0f723e */ /* 0x001fc600048070ff */
[----:B------:R0:W-:Y:S01]  /*dff0*/  @!P4 STG.E.U8 desc[UR20][R26.64+0xa9], R13 ;  /* 0x0000a90d1a00c986 */ /* 0x0001e2000c101114 */
[C---:B------:R-:W-:Y:S02]  /*e000*/  ISETP.LT.OR P3, PT, R34.reuse, 0xb1, !P0 ;  /* 0x000000b12200780c */ /* 0x040fe40004761670 */
[C---:B------:R-:W-:Y:S01]  /*e010*/  ISETP.LT.OR P4, PT, R34.reuse, 0xb2, !P0 ;  /* 0x000000b22200780c */ /* 0x040fe20004781670 */
[----:B------:R-:W-:Y:S01]  /*e020*/  @!P5 STG.E.U8 desc[UR20][R24.64+0xb0], R15 ;  /* 0x0000b00f1800d986 */ /* 0x000fe2000c101114 */
[----:B------:R-:W-:Y:S01]  /*e030*/  ISETP.LT.OR P5, PT, R34, 0xb9, !P1 ;  /* 0x000000b92200780c */ /* 0x000fe20004fa1670 */
[----:B------:R-:W-:Y:S01]  /*e040*/  FMUL R10, R10, UR32 ;  /* 0x000000200a0a7c20 */ /* 0x000fe20008400000 */
[----:B------:R-:W-:Y:S01]  /*e050*/  FMUL R9, R9, UR32 ;  /* 0x0000002009097c20 */ /* 0x000fe20008400000 */
[----:B------:R-:W3:Y:S01]  /*e060*/  LDL.LU R222, [R1+0x14] ;  /* 0x0000140001de7983 */ /* 0x000ee20000300800 */
[----:B------:R-:W-:-:S03]  /*e070*/  FMUL R8, R8, UR32 ;  /* 0x0000002008087c20 */ /* 0x000fc60008400000 */
[----:B------:R-:W3:Y:S01]  /*e080*/  LDL.LU R220, [R1+0x10] ;  /* 0x0000100001dc7983 */ /* 0x000ee20000300800 */
[----:B------:R-:W-:-:S03]  /*e090*/  F2FP.SATFINITE.E4M3.F32.PACK_AB_MERGE_C R17, RZ, R10, RZ ;  /* 0x0000000aff11723e */ /* 0x000fc600048070ff */
[----:B------:R-:W3:Y:S01]  /*e0a0*/  LDL.LU R221, [R1+0xc] ;  /* 0x00000c0001dd7983 */ /* 0x000ee20000300800 */
[----:B------:R-:W-:Y:S01]  /*e0b0*/  F2FP.SATFINITE.E4M3.F32.PACK_AB_MERGE_C R9, RZ, R9, RZ ;  /* 0x00000009ff09723e */ /* 0x000fe200048070ff */
[----:B------:R-:W-:Y:S01]  /*e0c0*/  FMUL R7, R7, UR32 ;  /* 0x0000002007077c20 */ /* 0x000fe20008400000 */
[----:B0-----:R-:W-:Y:S01]  /*e0d0*/  F2FP.SATFINITE.E4M3.F32.PACK_AB_MERGE_C R13, RZ, R8, RZ ;  /* 0x00000008ff0d723e */ /* 0x001fe200048070ff */
[----:B------:R0:W-:Y:S01]  /*e0e0*/  @!P6 STG.E.U8 desc[UR20][R24.64+0xb1], R11 ;  /* 0x0000b10b1800e986 */ /* 0x0001e2000c101114 */
[----:B------:R-:W-:Y:S01]  /*e0f0*/  ISETP.LT.OR P6, PT, R34, 0xba, !P1 ;  /* 0x000000ba2200780c */ /* 0x000fe20004fc1670 */
[----:B-----5:R-:W-:Y:S01]  /*e100*/  FMUL R2, R2, UR32 ;  /* 0x0000002002027c20 */ /* 0x020fe20008400000 */
[----:B------:R-:W-:Y:S01]  /*e110*/  F2FP.SATFINITE.E4M3.F32.PACK_AB_MERGE_C R7, RZ, R7, RZ ;  /* 0x00000007ff07723e */ /* 0x000fe200048070ff */
[----:B------:R-:W-:Y:S01]  /*e120*/  @!P3 STG.E.U8 desc[UR20][R26.64+0xb0], R17 ;  /* 0x0000b0111a00b986 */ /* 0x000fe2000c101114 */
[----:B------:R-:W-:Y:S01]  /*e130*/  FMUL R3, R3, UR32 ;  /* 0x0000002003037c20 */ /* 0x000fe20008400000 */
[----:B------:R-:W-:Y:S01]  /*e140*/  FMUL R4, R4, UR32 ;  /* 0x0000002004047c20 */ /* 0x000fe20008400000 */
[C---:B------:R-:W-:Y:S01]  /*e150*/  ISETP.LT.OR P3, PT, R34.reuse, 0xb9, !P0 ;  /* 0x000000b92200780c */ /* 0x040fe20004761670 */
[----:B------:R1:W-:Y:S01]  /*e160*/  @!P4 STG.E.U8 desc[UR20][R26.64+0xb1], R9 ;  /* 0x0000b1091a00c986 */ /* 0x0003e2000c101114 */
[----:B------:R-:W-:Y:S01]  /*e170*/  ISETP.LT.OR P4, PT, R34, 0xba, !P0 ;  /* 0x000000ba2200780c */ /* 0x000fe20004781670 */
[----:B------:R-:W-:Y:S01]  /*e180*/  FMUL R6, R6, UR32 ;  /* 0x0000002006067c20 */ /* 0x000fe20008400000 */
[----:B------:R-:W-:Y:S01]  /*e190*/  FMUL R5, R5, UR32 ;  /* 0x0000002005057c20 */ /* 0x000fe20008400000 */
[----:B------:R2:W-:Y:S01]  /*e1a0*/  @!P5 STG.E.U8 desc[UR20][R24.64+0xb8], R13 ;  /* 0x0000b80d1800d986 */ /* 0x0005e2000c101114 */
[----:B------:R-:W-:Y:S01]  /*e1b0*/  ISETP.LT.OR P5, PT, R34, 0xc1, !P1 ;  /* 0x000000c12200780c */ /* 0x000fe20004fa1670 */
[----:B------:R-:W-:Y:S01]  /*e1c0*/  FMUL R0, R0, UR32 ;  /* 0x0000002000007c20 */ /* 0x000fe20008400000 */
[----:B0-----:R-:W-:Y:S01]  /*e1d0*/  F2FP.SATFINITE.E4M3.F32.PACK_AB_MERGE_C R11, RZ, R6, RZ ;  /* 0x00000006ff0b723e */ /* 0x001fe200048070ff */
[----:B------:R-:W3:Y:S01]  /*e1e0*/  LDL.LU R225, [R1+0x1c] ;  /* 0x00001c0001e17983 */ /* 0x000ee20000300800 */
[----:B------:R-:W-:-:S03]  /*e1f0*/  F2FP.SATFINITE.E4M3.F32.PACK_AB_MERGE_C R5, RZ, R5, RZ ;  /* 0x00000005ff05723e */ /* 0x000fc600048070ff */
[----:B------:R0:W-:Y:S01]  /*e200*/  @!P6 STG.E.U8 desc[UR20][R24.64+0xb9], R7 ;  /* 0x0000b9071800e986 */ /* 0x0001e2000c101114 */
[----:B-1----:R-:W-:Y:S01]  /*e210*/  F2FP.SATFINITE.E4M3.F32.PACK_AB_MERGE_C R9, RZ, R4, RZ ;  /* 0x00000004ff09723e */ /* 0x002fe200048070ff */
[----:B------:R-:W-:Y:S01]  /*e220*/  FMUL R4, R227, UR32 ;  /* 0x00000020e3047c20 */ /* 0x000fe20008400000 */
[----:B------:R-:W-:Y:S01]  /*e230*/  ISETP.LT.OR P6, PT, R34, 0xc2, !P1 ;  /* 0x000000c22200780c */ /* 0x000fe20004fc1670 */
[----:B------:R-:W-:Y:S01]  /*e240*/  @!P3 STG.E.U8 desc[UR20][R26.64+0xb8], R11 ;  /* 0x0000b80b1a00b986 */ /* 0x000fe2000c101114 */
[----:B--2---:R-:W-:Y:S01]  /*e250*/  F2FP.SATFINITE.E4M3.F32.PACK_AB_MERGE_C R13, RZ, R2, RZ ;  /* 0x00000002ff0d723e */ /* 0x004fe200048070ff */
[----:B----4-:R-:W-:Y:S01]  /*e260*/  FMUL R2, R224, UR32 ;  /* 0x00000020e0027c20 */ /* 0x010fe20008400000 */
[----:B------:R-:W-:Y:S01]  /*e270*/  ISETP.LT.OR P3, PT, R34, 0xc1, !P0 ;  /* 0x000000c12200780c */ /* 0x000fe20004761670 */
[----:B------:R-:W2:Y:S01]  /*e280*/  LDL.LU R224, [R1+0x20] ;  /* 0x0000200001e07983 */ /* 0x000ea20000300800 */
[----:B0-----:R-:W-:Y:S01]  /*e290*/  F2FP.SATFINITE.E4M3.F32.PACK_AB_MERGE_C R7, RZ, R3, RZ ;  /* 0x00000003ff07723e */ /* 0x001fe200048070ff */
[----:B------:R-:W-:-:S02]  /*e2a0*/  FMUL R3, R226, UR32 ;  /* 0x00000020e2037c20 */ /* 0x000fc40008400000 */
[----:B------:R0:W-:Y:S01]  /*e2b0*/  @!P4 STG.E.U8 desc[UR20][R26.64+0xb9], R5 ;  /* 0x0000b9051a00c986 */ /* 0x0001e2000c101114 */
[----:B------:R-:W-:-:S03]  /*e2c0*/  ISETP.LT.OR P4, PT, R34, 0xc2, !P0 ;  /* 0x000000c22200780c */ /* 0x000fc60004781670 */
[----:B------:R-:W4:Y:S04]  /*e2d0*/  LDL.LU R226, [R1+0x24] ;  /* 0x0000240001e27983 */ /* 0x000f280000300800 */
[----:B------:R-:W4:Y:S04]  /*e2e0*/  LDL.LU R227, [R1+0x28] ;  /* 0x0000280001e37983 */ /* 0x000f280000300800 */
[----:B------:R-:W-:Y:S01]  /*e2f0*/  @!P5 STG.E.U8 desc[UR20][R24.64+0xc0], R9 ;  /* 0x0000c0091800d986 */ /* 0x000fe2000c101114 */
[C---:B------:R-:W-:Y:S02]  /*e300*/  ISETP.LT.OR P5, PT, R34.reuse, 0xc9, !P1 ;  /* 0x000000c92200780c */ /* 0x040fe40004fa1670 */
[----:B0-----:R-:W-:Y:S01]  /*e310*/  F2FP.SATFINITE.E4M3.F32.PACK_AB_MERGE_C R5, RZ, R0, RZ ;  /* 0x00000000ff05723e */ /* 0x001fe200048070ff */
[----:B------:R0:W-:Y:S01]  /*e320*/  @!P6 STG.E.U8 desc[UR20][R24.64+0xc1], R7 ;  /* 0x0000c1071800e986 */ /* 0x0001e2000c101114 */
[----:B------:R-:W-:-:S03]  /*e330*/  ISETP.LT.OR P6, PT, R34, 0xca, !P1 ;  /* 0x000000ca2200780c */ /* 0x000fc60004fc1670 */
[----:B------:R-:W-:Y:S01]  /*e340*/  @!P3 STG.E.U8 desc[UR20][R26.64+0xc0], R13 ;  /* 0x0000c00d1a00b986 */ /* 0x000fe2000c101114 */
[----:B------:R-:W-:-:S03]  /*e350*/  ISETP.LT.OR P3, PT, R34, 0xc9, !P0 ;  /* 0x000000c92200780c */ /* 0x000fc60004761670 */
[----:B------:R1:W-:Y:S01]  /*e360*/  @!P4 STG.E.U8 desc[UR20][R26.64+0xc1], R5 ;  /* 0x0000c1051a00c986 */ /* 0x0003e2000c101114 */
[----:B0-----:R-:W-:Y:S02]  /*e370*/  F2FP.SATFINITE.E4M3.F32.PACK_AB_MERGE_C R7, RZ, R2, RZ ;  /* 0x00000002ff07723e */ /* 0x001fe400048070ff */
[----:B------:R-:W-:-:S03]  /*e380*/  ISETP.LT.OR P4, PT, R34, 0xca, !P0 ;  /* 0x000000ca2200780c */ /* 0x000fc60004781670 */
[----:B------:R0:W-:Y:S01]  /*e390*/  @!P5 STG.E.U8 desc[UR20][R24.64+0xc8], R7 ;  /* 0x0000c8071800d986 */ /* 0x0001e2000c101114 */
[----:B------:R-:W-:Y:S02]  /*e3a0*/  ISETP.LT.OR P5, PT, R34, 0xd1, !P1 ;  /* 0x000000d12200780c */ /* 0x000fe40004fa1670 */
[----:B------:R-:W-:Y:S02]  /*e3b0*/  F2FP.SATFINITE.E4M3.F32.PACK_AB_MERGE_C R9, RZ, R3, RZ ;  /* 0x00000003ff09723e */ /* 0x000fe400048070ff */
[----:B------:R-:W-:-:S03]  /*e3c0*/  F2FP.SATFINITE.E4M3.F32.PACK_AB_MERGE_C R11, RZ, R4, RZ ;  /* 0x00000004ff0b723e */ /* 0x000fc600048070ff */
[----:B------:R0:W-:Y:S04]  /*e3d0*/  @!P6 STG.E.U8 desc[UR20][R24.64+0xc9], R9 ;  /* 0x0000c9091800e986 */ /* 0x0001e8000c101114 */
[----:B------:R-:W-:Y:S01]  /*e3e0*/  @!P3 STG.E.U8 desc[UR20][R26.64+0xc8], R11 ;  /* 0x0000c80b1a00b986 */ /* 0x000fe2000c101114 */
[----:B---3--:R-:W-:Y:S01]  /*e3f0*/  FMUL R2, R220, UR32 ;  /* 0x00000020dc027c20 */ /* 0x008fe20008400000 */
[----:B------:R-:W-:Y:S02]  /*e400*/  FMUL R0, R221, UR32 ;  /* 0x00000020dd007c20 */ /* 0x000fe40008400000 */
[----:B------:R-:W3:Y:S03]  /*e410*/  LDL.LU R221, [R1+0x2c] ;  /* 0x00002c0001dd7983 */ /* 0x000ee60000300800 */
[----:B-1----:R-:W-:Y:S01]  /*e420*/  F2FP.SATFINITE.E4M3.F32.PACK_AB_MERGE_C R5, RZ, R0, RZ ;  /* 0x00000000ff05723e */ /* 0x002fe200048070ff */
[----:B------:R-:W3:Y:S01]  /*e430*/  LDL.LU R220, [R1+0x30] ;  /* 0x0000300001dc7983 */ /* 0x000ee20000300800 */
[----:B------:R-:W-:Y:S01]  /*e440*/  FMUL R0, R223, UR32 ;  /* 0x00000020df007c20 */ /* 0x000fe20008400000 */
[----:B------:R-:W-:Y:S01]  /*e450*/  FMUL R3, R222, UR32 ;  /* 0x00000020de037c20 */ /* 0x000fe20008400000 */
[----:B0-----:R-:W-:Y:S01]  /*e460*/  F2FP.SATFINITE.E4M3.F32.PACK_AB_MERGE_C R7, RZ, R2, RZ ;  /* 0x00000002ff07723e */ /* 0x001fe200048070ff */
[----:B------:R-:W3:Y:S02]  /*e470*/  LDL.LU R222, [R1+0x34] ;  /* 0x0000340001de7983 */ /* 0x000ee40000300800 */
[----:B------:R-:W-:-:S02]  /*e480*/  F2FP.SATFINITE.E4M3.F32.PACK_AB_MERGE_C R13, RZ, R0, RZ ;  /* 0x00000000ff0d723e */ /* 0x000fc400048070ff */
[----:B------:R-:W3:Y:S01]  /*e490*/  LDL.LU R223, [R1+0x38] ;  /* 0x0000380001df7983 */ /* 0x000ee20000300800 */
[----:B------:R-:W-:Y:S01]  /*e4a0*/  F2FP.SATFINITE.E4M3.F32.PACK_AB_MERGE_C R9, RZ, R3, RZ ;  /* 0x00000003ff09723e */ /* 0x000fe200048070ff */
[----:B------:R-:W-:Y:S02]  /*e4b0*/  FMUL R2, R225, UR32 ;  /* 0x00000020e1027c20 */ /* 0x000fe40008400000 */
[----:B------:R-:W3:Y:S04]  /*e4c0*/  LDL.LU R225, [R1+0x3c] ;  /* 0x00003c0001e17983 */ /* 0x000ee80000300800 */
[----:B------:R-:W-:Y:S01]  /*e4d0*/  @!P4 STG.E.U8 desc[UR20][R26.64+0xc9], R5 ;  /* 0x0000c9051a00c986 */ /* 0x000fe2000c101114 */
[----:B--2---:R-:W-:-:S03]  /*e4e0*/  FMUL R0, R224, UR32 ;  /* 0x00000020e0007c20 */ /* 0x004fc60008400000 */
[----:B------:R0:W-:Y:S04]  /*e4f0*/  @!P5 STG.E.U8 desc[UR20][R24.64+0xd0], R7 ;  /* 0x0000d0071800d986 */ /* 0x0001e8000c101114 */
[----:B------:R-:W2:Y:S01]  /*e500*/  LDL.LU R224, [R1+0x40] ;  /* 0x0000400001e07983 */ /* 0x000ea20000300800 */
[----:B----4-:R-:W-:-:S03]  /*e510*/  FMUL R3, R226, UR32 ;  /* 0x00000020e2037c20 */ /* 0x010fc60008400000 */
[----:B------:R-:W4:Y:S01]  /*e520*/  LDL.LU R226, [R1+0x44] ;  /* 0x0000440001e27983 */ /* 0x000f220000300800 */
[----:B0-----:R-:W-:Y:S01]  /*e530*/  F2FP.SATFINITE.E4M3.F32.PACK_AB_MERGE_C R7, RZ, R0, RZ ;  /* 0x00000000ff07723e */ /* 0x001fe200048070ff */
[----:B------:R-:W-:Y:S02]  /*e540*/  FMUL R0, R227, UR32 ;  /* 0x00000020e3007c20 */ /* 0x000fe40008400000 */
[----:B------:R-:W4:Y:S01]  /*e550*/  LDL.LU R227, [R1+0x48] ;  /* 0x0000480001e37983 */ /* 0x000f220000300800 */
[C---:B------:R-:W-:Y:S02]  /*e560*/  ISETP.LT.OR P6, PT, R34.reuse, 0xd2, !P1 ;  /* 0x000000d22200780c */ /* 0x040fe40004fc1670 */
[C---:B------:R-:W-:Y:S01]  /*e570*/  ISETP.LT.OR P4, PT, R34.reuse, 0xd2, !P0 ;  /* 0x000000d22200780c */ /* 0x040fe20004781670 */
[----:B------:R-:W4:Y:S01]  /*e580*/  LDL.LU R219, [R1+0x4c] ;  /* 0x00004c0001db7983 */ /* 0x000f220000300800 */
[----:B------:R-:W-:Y:S02]  /*e590*/  F2FP.SATFINITE.E4M3.F32.PACK_AB_MERGE_C R5, RZ, R2, RZ ;  /* 0x00000002ff05723e */ /* 0x000fe400048070ff */
[----:B------:R-:W-:-:S02]  /*e5a0*/  ISETP.LT.OR P3, PT, R34, 0xd1, !P0 ;  /* 0x000000d12200780c */ /* 0x000fc40004761670 */
[----:B------:R-:W-:Y:S02]  /*e5b0*/  ISETP.LT.OR P5, PT, R34, 0xd9, !P1 ;  /* 0x000000d92200780c */ /* 0x000fe40004fa1670 */
[----:B------:R-:W-:-:S03]  /*e5c0*/  F2FP.SATFINITE.E4M3.F32.PACK_AB_MERGE_C R11, RZ, R0, RZ ;  /* 0x00000000ff0b723e */ /* 0x000fc600048070ff */
[----:B------:R0:W-:Y:S01]  /*e5d0*/  @!P6 STG.E.U8 desc[UR20][R24.64+0xd1], R9 ;  /* 0x0000d1091800e986 */ /* 0x0001e2000c101114 */
[----:B------:R-:W-:-:S03]  /*e5e0*/  ISETP.LT.OR P6, PT, R34, 0xda, !P1 ;  /* 0x000000da2200780c */ /* 0x000fc60004fc1670 */
[----:B------:R1:W-:Y:S01]  /*e5f0*/  @!P4 STG.E.U8 desc[UR20][R26.64+0xd1], R5 ;  /* 0x0000d1051a00c986 */ /* 0x0003e2000c101114 */
[----:B------:R-:W-:-:S03]  /*e600*/  ISETP.LT.OR P4, PT, R34, 0xda, !P0 ;  /* 0x000000da2200780c */ /* 0x000fc60004781670 */
[----:B------:R-:W-:Y:S01]  /*e610*/  @!P3 STG.E.U8 desc[UR20][R26.64+0xd0], R13 ;  /* 0x0000d00d1a00b986 */ /* 0x000fe2000c101114 */
[----:B0-----:R-:W-:-:S03]  /*e620*/  F2FP.SATFINITE.E4M3.F32.PACK_AB_MERGE_C R9, RZ, R3, RZ ;  /* 0x00000003ff09723e */ /* 0x001fc600048070ff */
[----:B------:R0:W-:Y:S04]  /*e630*/  @!P5 STG.E.U8 desc[UR20][R24.64+0xd8], R7 ;  /* 0x0000d8071800d986 */ /* 0x0001e8000c101114 */
[----:B------:R0:W-:Y:S01]  /*e640*/  @!P6 STG.E.U8 desc[UR20][R24.64+0xd9], R9 ;  /* 0x0000d9091800e986 */ /* 0x0001e2000c101114 */
[----:B---3--:R-:W-:-:S03]  /*e650*/  FMUL R0, R221, UR32 ;  /* 0x00000020dd007c20 */ /* 0x008fc60008400000 */
[----:B------:R-:W3:Y:S01]  /*e660*/  LDL.LU R221, [R1+0x50] ;  /* 0x0000500001dd7983 */ /* 0x000ee20000300800 */
[----:B------:R-:W-:-:S03]  /*e670*/  FMUL R2, R220, UR32 ;  /* 0x00000020dc027c20 */ /* 0x000fc60008400000 */
[----:B------:R-:W3:Y:S01]  /*e680*/  LDL.LU R220, [R1+0x54] ;  /* 0x0000540001dc7983 */ /* 0x000ee20000300800 */
[----:B-1----:R-:W-:Y:S01]  /*e690*/  F2FP.SATFINITE.E4M3.F32.PACK_AB_MERGE_C R5, RZ, R0, RZ ;  /* 0x00000000ff05723e */ /* 0x002fe200048070ff */
[----:B------:R-:W-:Y:S02]  /*e6a0*/  FMUL R3, R222, UR32 ;  /* 0x00000020de037c20 */ /* 0x000fe40008400000 */
[----:B------:R-:W3:Y:S01]  /*e6b0*/  LDL.LU R222, [R1+0x58] ;  /* 0x0000580001de7983 */ /* 0x000ee20000300800 */
[----:B0-----:R-:W-:Y:S01]  /*e6c0*/  F2FP.SATFINITE.E4M3.F32.PACK_AB_MERGE_C R7, RZ, R2, RZ ;  /* 0x00000002ff07723e */ /* 0x001fe200048070ff */
[----:B------:R-:W-:Y:S01]  /*e6d0*/  FMUL R4, R223, UR32 ;  /* 0x00000020df047c20 */ /* 0x000fe20008400000 */
[----:B------:R-:W-:Y:S01]  /*e6e0*/  F2FP.SATFINITE.E4M3.F32.PACK_AB_MERGE_C R9, RZ, R3, RZ ;  /* 0x00000003ff09723e */ /* 0x000fe200048070ff */
[----:B------:R-:W3:Y:S01]  /*e6f0*/  LDL.LU R223, [R1+0x5c] ;  /* 0x00005c0001df7983 */ /* 0x000ee20000300800 */
[----:B------:R-:W-:-:S03]  /*e700*/  FMUL R0, R225, UR32 ;  /* 0x00000020e1007c20 */ /* 0x000fc60008400000 */
[----:B------:R0:W-:Y:S04]  /*e710*/  @!P4 STG.E.U8 desc[UR20][R26.64+0xd9], R5 ;  /* 0x0000d9051a00c986 */ /* 0x0001e8000c101114 */
[----:B------:R-:W3:Y:S01]  /*e720*/  LDL.LU R225, [R1+0x60] ;  /* 0x0000600001e17983 */ /* 0x000ee20000300800 */
[----:B0-----:R-:W-:Y:S01]  /*e730*/  F2FP.SATFINITE.E4M3.F32.PACK_AB_MERGE_C R5, RZ, R0, RZ ;  /* 0x00000000ff05723e */ /* 0x001fe200048070ff */
[----:B--2---:R-:W-:Y:S02]  /*e740*/  FMUL R2, R224, UR32 ;  /* 0x00000020e0027c20 */ /* 0x004fe40008400000 */
[----:B------:R-:W2:Y:S01]  /*e750*/  LDL.LU R224, [R1+0x64] ;  /* 0x0000640001e07983 */ /* 0x000ea20000300800 */
[----:B----4-:R-:W-:-:S03]  /*e760*/  FMUL R3, R226, UR32 ;  /* 0x00000020e2037c20 */ /* 0x010fc60008400000 */
[----:B------:R-:W4:Y:S01]  /*e770*/  LDL.LU R226, [R1+0x68] ;  /* 0x0000680001e27983 */ /* 0x000f220000300800 */
[----:B------:R-:W-:-:S03]  /*e780*/  FMUL R0, R227, UR32 ;  /* 0x00000020e3007c20 */ /* 0x000fc60008400000 */
[----:B------:R-:W4:Y:S01]  /*e790*/  LDL.LU R227, [R1+0x6c] ;  /* 0x00006c0001e37983 */ /* 0x000f220000300800 */
[C---:B------:R-:W-:Y:S02]  /*e7a0*/  ISETP.LT.OR P3, PT, R34.reuse, 0xd9, !P0 ;  /* 0x000000d92200780c */ /* 0x040fe40004761670 */
[C---:B------:R-:W-:Y:S02]  /*e7b0*/  ISETP.LT.OR P5, PT, R34.reuse, 0xe1, !P1 ;  /* 0x000000e12200780c */ /* 0x040fe40004fa1670 */
[C---:B------:R-:W-:Y:S02]  /*e7c0*/  ISETP.LT.OR P6, PT, R34.reuse, 0xe2, !P1 ;  /* 0x000000e22200780c */ /* 0x040fe40004fc1670 */
[----:B------:R-:W-:-:S07]  /*e7d0*/  ISETP.LT.OR P4, PT, R34, 0xe2, !P0 ;  /* 0x000000e22200780c */ /* 0x000fce0004781670 */
[----:B------:R-:W-:Y:S01]  /*e7e0*/  @!P3 STG.E.U8 desc[UR20][R26.64+0xd8], R11 ;  /* 0x0000d80b1a00b986 */ /* 0x000fe2000c101114 */
[----:B------:R-:W-:-:S03]  /*e7f0*/  ISETP.LT.OR P3, PT, R34, 0xe1, !P0 ;  /* 0x000000e12200780c */ /* 0x000fc60004761670 */
[----:B------:R0:W-:Y:S01]  /*e800*/  @!P5 STG.E.U8 desc[UR20][R24.64+0xe0], R7 ;  /* 0x0000e0071800d986 */ /* 0x0001e2000c101114 */
[----:B------:R-:W-:-:S03]  /*e810*/  ISETP.LT.OR P5, PT, R34, 0xe9, !P1 ;  /* 0x000000e92200780c */ /* 0x000fc60004fa1670 */
[----:B------:R1:W-:Y:S01]  /*e820*/  @!P6 STG.E.U8 desc[UR20][R24.64+0xe1], R9 ;  /* 0x0000e1091800e986 */ /* 0x0003e2000c101114 */
[----:B------:R-:W-:Y:S02]  /*e830*/  ISETP.LT.OR P6, PT, R34, 0xea, !P1 ;  /* 0x000000ea2200780c */ /* 0x000fe40004fc1670 */
[----:B------:R-:W-:Y:S01]  /*e840*/  F2FP.SATFINITE.E4M3.F32.PACK_AB_MERGE_C R13, RZ, R4, RZ ;  /* 0x00000004ff0d723e */ /* 0x000fe200048070ff */
[----:B------:R1:W-:Y:S01]  /*e850*/  @!P4 STG.E.U8 desc[UR20][R26.64+0xe1], R5 ;  /* 0x0000e1051a00c986 */ /* 0x0003e2000c101114 */
[----:B0-----:R-:W-:-:S03]  /*e860*/  F2FP.SATFINITE.E4M3.F32.PACK_AB_MERGE_C R7, RZ, R2, RZ ;  /* 0x00000002ff07723e */ /* 0x001fc600048070ff */
[----:B------:R-:W-:Y:S01]  /*e870*/  @!P3 STG.E.U8 desc[UR20][R26.64+0xe0], R13 ;  /* 0x0000e00d1a00b986 */ /* 0x000fe2000c101114 */
[----:B-1----:R-:W-:-:S03]  /*e880*/  F2FP.SATFINITE.E4M3.F32.PACK_AB_MERGE_C R9, RZ, R3, RZ ;  /* 0x00000003ff09723e */ /* 0x002fc600048070ff */
[----:B------:R0:W-:Y:S01]  /*e890*/  @!P5 STG.E.U8 desc[UR20][R24.64+0xe8], R7 ;  /* 0x0000e8071800d986 */ /* 0x0001e2000c101114 */
[C---:B------:R-:W-:Y:S02]  /*e8a0*/  ISETP.LT.OR P3, PT, R34.reuse, 0xe9, !P0 ;  /* 0x000000e92200780c */ /* 0x040fe40004761670 */
[C---:B------:R-:W-:Y:S01]  /*e8b0*/  ISETP.LT.OR P4, PT, R34.reuse, 0xea, !P0 ;  /* 0x000000ea2200780c */ /* 0x040fe20004781670 */
[----:B------:R1:W-:Y:S01]  /*e8c0*/  @!P6 STG.E.U8 desc[UR20][R24.64+0xe9], R9 ;  /* 0x0000e9091800e986 */ /* 0x0003e2000c101114 */
[C---:B------:R-:W-:Y:S01]  /*e8d0*/  ISETP.LT.OR P5, PT, R34.reuse, 0xf1, !P1 ;  /* 0x000000f12200780c */ /* 0x040fe20004fa1670 */
[----:B------:R-:W-:Y:S01]  /*e8e0*/  FMUL R2, R219, UR32 ;  /* 0x00000020db027c20 */ /* 0x000fe20008400000 */
[----:B------:R-:W-:Y:S02]  /*e8f0*/  ISETP.LT.OR P6, PT, R34, 0xf2, !P1 ;  /* 0x000000f22200780c */ /* 0x000fe40004fc1670 */
[----:B------:R-:W-:Y:S02]  /*e900*/  F2FP.SATFINITE.E4M3.F32.PACK_AB_MERGE_C R11, RZ, R0, RZ ;  /* 0x00000000ff0b723e */ /* 0x000fe400048070ff */
[----:B------:R-:W-:-:S03]  /*e910*/  F2FP.SATFINITE.E4M3.F32.PACK_AB_MERGE_C R5, RZ, R2, RZ ;  /* 0x00000002ff05723e */ /* 0x000fc600048070ff */
[----:B------:R-:W-:Y:S01]  /*e920*/  @!P3 STG.E.U8 desc[UR20][R26.64+0xe8], R11 ;  /* 0x0000e80b1a00b986 */ /* 0x000fe2000c101114 */
[----:B------:R-:W-:-:S03]  /*e930*/  ISETP.LT.OR P3, PT, R34, 0xf1, !P0 ;  /* 0x000000f12200780c */ /* 0x000fc60004761670 */
[----:B------:R-:W-:Y:S01]  /*e940*/  @!P4 STG.E.U8 desc[UR20][R26.64+0xe9], R5 ;  /* 0x0000e9051a00c986 */ /* 0x000fe2000c101114 */
[C---:B------:R-:W-:Y:S02]  /*e950*/  ISETP.LT.OR P4, PT, R34.reuse, 0xf9, !P1 ;  /* 0x000000f92200780c */ /* 0x040fe40004f81670 */
[----:B------:R-:W-:Y:S01]  /*e960*/  ISETP.LT.OR P1, PT, R34, 0xfa, !P1 ;  /* 0x000000fa2200780c */ /* 0x000fe20004f21670 */
[----:B---3--:R-:W-:Y:S01]  /*e970*/  FMUL R0, R221, UR32 ;  /* 0x00000020dd007c20 */ /* 0x008fe20008400000 */
[----:B------:R-:W-:-:S04]  /*e980*/  FMUL R3, R220, UR32 ;  /* 0x00000020dc037c20 */ /* 0x000fc80008400000 */
[----:B0-----:R-:W-:Y:S02]  /*e990*/  F2FP.SATFINITE.E4M3.F32.PACK_AB_MERGE_C R7, RZ, R0, RZ ;  /* 0x00000000ff07723e */ /* 0x001fe400048070ff */
[----:B-1----:R-:W-:Y:S01]  /*e9a0*/  F2FP.SATFINITE.E4M3.F32.PACK_AB_MERGE_C R9, RZ, R3, RZ ;  /* 0x00000003ff09723e */ /* 0x002fe200048070ff */
[----:B------:R-:W-:Y:S02]  /*e9b0*/  FMUL R0, R222, UR32 ;  /* 0x00000020de007c20 */ /* 0x000fe40008400000 */
[----:B------:R0:W-:Y:S01]  /*e9c0*/  @!P5 STG.E.U8 desc[UR20][R24.64+0xf0], R7 ;  /* 0x0000f0071800d986 */ /* 0x0001e2000c101114 */
[----:B------:R-:W-:-:S03]  /*e9d0*/  ISETP.LT.OR P5, PT, R34, 0xf2, !P0 ;  /* 0x000000f22200780c */ /* 0x000fc600047a1670 */
[----:B------:R1:W-:Y:S01]  /*e9e0*/  @!P6 STG.E.U8 desc[UR20][R24.64+0xf1], R9 ;  /* 0x0000f1091800e986 */ /* 0x0003e2000c101114 */
[C---:B------:R-:W-:Y:S02]  /*e9f0*/  ISETP.LT.OR P6, PT, R34.reuse, 0xf9, !P0 ;  /* 0x000000f92200780c */ /* 0x040fe400047c1670 */
[----:B------:R-:W-:Y:S01]  /*ea00*/  F2FP.SATFINITE.E4M3.F32.PACK_AB_MERGE_C R13, RZ, R0, RZ ;  /* 0x00000000ff0d723e */ /* 0x000fe200048070ff */
[----:B------:R-:W-:Y:S01]  /*ea10*/  FMUL R0, R223, UR32 ;  /* 0x00000020df007c20 */ /* 0x000fe20008400000 */
[----:B------:R-:W-:Y:S01]  /*ea20*/  ISETP.LT.OR P0, PT, R34, 0xfa, !P0 ;  /* 0x000000fa2200780c */ /* 0x000fe20004701670 */
[----:B------:R-:W-:-:S03]  /*ea30*/  FMUL R2, R225, UR32 ;  /* 0x00000020e1027c20 */ /* 0x000fc60008400000 */
[----:B0-----:R-:W-:Y:S02]  /*ea40*/  F2FP.SATFINITE.E4M3.F32.PACK_AB_MERGE_C R7, RZ, R0, RZ ;  /* 0x00000000ff07723e */ /* 0x001fe400048070ff */
[----:B-1----:R-:W-:Y:S01]  /*ea50*/  F2FP.SATFINITE.E4M3.F32.PACK_AB_MERGE_C R9, RZ, R2, RZ ;  /* 0x00000002ff09723e */ /* 0x002fe200048070ff */
[----:B--2---:R-:W-:Y:S01]  /*ea60*/  FMUL R3, R224, UR32 ;  /* 0x00000020e0037c20 */ /* 0x004fe20008400000 */
[----:B----4-:R-:W-:Y:S01]  /*ea70*/  FMUL R4, R226, UR32 ;  /* 0x00000020e2047c20 */ /* 0x010fe20008400000 */
[----:B------:R-:W-:-:S03]  /*ea80*/  FMUL R5, R227, UR32 ;  /* 0x00000020e3057c20 */ /* 0x000fc60008400000 */
[----:B------:R-:W-:Y:S02]  /*ea90*/  F2FP.SATFINITE.E4M3.F32.PACK_AB_MERGE_C R3, RZ, R3, RZ ;  /* 0x00000003ff03723e */ /* 0x000fe400048070ff */
[----:B------:R-:W-:Y:S02]  /*eaa0*/  F2FP.SATFINITE.E4M3.F32.PACK_AB_MERGE_C R11, RZ, R4, RZ ;  /* 0x00000004ff0b723e */ /* 0x000fe400048070ff */
[----:B------:R-:W-:Y:S01]  /*eab0*/  F2FP.SATFINITE.E4M3.F32.PACK_AB_MERGE_C R5, RZ, R5, RZ ;  /* 0x00000005ff05723e */ /* 0x000fe200048070ff */
[----:B------:R0:W-:Y:S04]  /*eac0*/  @!P3 STG.E.U8 desc[UR20][R26.64+0xf0], R13 ;  /* 0x0000f00d1a00b986 */ /* 0x0001e8000c101114 */
[----:B------:R0:W-:Y:S04]  /*ead0*/  @!P5 STG.E.U8 desc[UR20][R26.64+0xf1], R7 ;  /* 0x0000f1071a00d986 */ /* 0x0001e8000c101114 */
[----:B------:R0:W-:Y:S04]  /*eae0*/  @!P4 STG.E.U8 desc[UR20][R24.64+0xf8], R9 ;  /* 0x0000f8091800c986 */ /* 0x0001e8000c101114 */
[----:B------:R0:W-:Y:S04]  /*eaf0*/  @!P1 STG.E.U8 desc[UR20][R24.64+0xf9], R3 ;  /* 0x0000f90318009986 */ /* 0x0001e8000c101114 */
[----:B------:R0:W-:Y:S04]  /*eb00*/  @!P6 STG.E.U8 desc[UR20][R26.64+0xf8], R11 ;  /* 0x0000f80b1a00e986 */ /* 0x0001e8000c101114 */
[----:B------:R0:W-:Y:S02]  /*eb10*/  @!P0 STG.E.U8 desc[UR20][R26.64+0xf9], R5 ;  /* 0x0000f9051a008986 */ /* 0x0001e4000c101114 */
.L_x_297:
[----:B------:R-:W-:Y:S05]  /*eb20*/  BSYNC B0 ;  /* 0x0000000000007941 */ /* 0x000fea0003800000 */
.L_x_39:
[----:B------:R-:W2:Y:S01]  /*eb30*/  LDL.LU R22, [R1+0x7c] ;  /* 0x00007c0001167983 */ /* 0x000ea20000300800 */
[----:B0----5:R-:W-:Y:S01]  /*eb40*/  IMAD.U32 R3, RZ, RZ, UR12 ;  /* 0x0000000cff037e24 */ /* 0x021fe2000f8e00ff */
[----:B------:R-:W-:Y:S02]  /*eb50*/  ULDC.64 UR6, c[0x0][0x650] ;  /* 0x0001940000067ab9 */ /* 0x000fe40000000a00 */
[----:B------:R-:W3:Y:S01]  /*eb60*/  LDL.LU R19, [R1+0x80] ;  /* 0x0000800001137983 */ /* 0x000ee20000300800 */
[----:B------:R-:W-:Y:S01]  /*eb70*/  IMAD.U32 R0, RZ, RZ, UR16 ;  /* 0x00000010ff007e24 */ /* 0x000fe2000f8e00ff */
[----:B------:R0:W-:Y:S01]  /*eb80*/  SYNCS.ARRIVE.TRANS64.A1T0 RZ, [R3+UR28], RZ ;  /* 0x000000ff03ff79a7 */ /* 0x0001e2000810001c */
[----:B------:R-:W-:Y:S02]  /*eb90*/  IMAD.U32 R2, RZ, RZ, UR16 ;  /* 0x00000010ff027e24 */ /* 0x000fe4000f8e00ff */
[----:B------:R-:W-:Y:S02]  /*eba0*/  IMAD.MOV.U32 R4, RZ, RZ, -0x1 ;  /* 0xffffffffff047424 */ /* 0x000fe400078e00ff */
[----:B0-----:R-:W-:Y:S01]  /*ebb0*/  IMAD.U32 R3, RZ, RZ, UR13 ;  /* 0x0000000dff037e24 */ /* 0x001fe2000f8e00ff */
[----:B---3--:R-:W-:-:S02]  /*ebc0*/  LEA R19, P0, R0, R19, 0x1 ;  /* 0x0000001300137211 */ /* 0x008fc400078008ff */
[----:B------:R-:W-:Y:S02]  /*ebd0*/  PRMT R0, RZ, 0x7610, R0 ;  /* 0x00007610ff007816 */ /* 0x000fe40000000000 */
[----:B--2---:R-:W-:Y:S01]  /*ebe0*/  LEA.HI.X R22, R2, R22, R3, 0x1, P0 ;  /* 0x0000001602167211 */ /* 0x004fe200000f0c03 */
[----:B------:R-:W-:Y:S01]  /*ebf0*/  IMAD.MOV.U32 R2, RZ, RZ, -0x1 ;  /* 0xffffffffff027424 */ /* 0x000fe200078e00ff */
[----:B------:R0:W-:Y:S01]  /*ec00*/  STL [R1+0x80], R19 ;  /* 0x0000801301007387 */ /* 0x0001e20000100800 */
[----:B------:R-:W-:Y:S01]  /*ec10*/  IMAD.MOV.U32 R3, RZ, RZ, -0x1 ;  /* 0xffffffffff037424 */ /* 0x000fe200078e00ff */
[----:B------:R-:W-:Y:S02]  /*ec20*/  ISETP.GE.U32.AND P0, PT, R19, UR6, PT ;  /* 0x0000000613007c0c */ /* 0x000fe4000bf06070 */
[----:B------:R0:W-:Y:S02]  /*ec30*/  STL [R1+0x7c], R22 ;  /* 0x00007c1601007387 */ /* 0x0001e40000100800 */
[----:B------:R-:W-:-:S02]  /*ec40*/  ISETP.GE.U32.AND.EX P0, PT, R22, UR7, PT, P0 ;  /* 0x0000000716007c0c */ /* 0x000fc4000bf06100 */
[----:B------:R0:W-:Y:S04]  /*ec50*/  STL [R1+0x84], R4 ;  /* 0x0000840401007387 */ /* 0x0001e80000100800 */
[----:B------:R0:W-:Y:S04]  /*ec60*/  STL [R1+0x74], R2 ;  /* 0x0000740201007387 */ /* 0x0001e80000100800 */
[----:B------:R0:W-:Y:S03]  /*ec70*/  STL [R1+0x88], R3 ;  /* 0x0000880301007387 */ /* 0x0001e60000100800 */
[----:B------:R-:W-:Y:S05]  /*ec80*/  @P0 BRA `(.L_x_298) ;  /* 0x0000000400740947 */ /* 0x000fea0003800000 */
[----:B------:R-:W2:Y:S01]  /*ec90*/  S2R R14, SR_CTAID.X ;  /* 0x00000000000e7919 */ /* 0x000ea20000002500 */
[----:B------:R-:W3:Y:S01]  /*eca0*/  LDC.64 R8, c[0x0][0x628] ;  /* 0x00018a00ff087b82 */ /* 0x000ee20000000a00 */
[----:B------:R-:W-:Y:S01]  /*ecb0*/  ULDC UR6, c[0x0][0x150] ;  /* 0x0000540000067ab9 */ /* 0x000fe20000000800 */
[----:B------:R-:W-:Y:S01]  /*ecc0*/  IMAD.MOV.U32 R6, RZ, RZ, R19 ;  /* 0x000000ffff067224 */ /* 0x000fe200078e0013 */
[----:B------:R-:W0:Y:S01]  /*ecd0*/  S2R R16, SR_CTAID.Y ;  /* 0x0000000000107919 */ /* 0x000e220000002600 */
[----:B------:R-:W-:-:S04]  /*ece0*/  IMAD.MOV.U32 R7, RZ, RZ, R22 ;  /* 0x000000ffff077224 */ /* 0x000fc800078e0016 */
[----:B------:R-:W0:Y:S08]  /*ecf0*/  LDC R17, c[0x0][0x144] ;  /* 0x00005100ff117b82 */ /* 0x000e300000000800 */
[----:B------:R-:W0:Y:S08]  /*ed00*/  LDC R10, c[0x0][0x630] ;  /* 0x00018c00ff0a7b82 */ /* 0x000e300000000800 */
[----:B------:R-:W0:Y:S01]  /*ed10*/  LDC.64 R12, c[0x0][0x620] ;  /* 0x00018800ff0c7b82 */ /* 0x000e220000000a00 */
[----:B---3--:R-:W-:-:S04]  /*ed20*/  ISETP.NE.U32.AND P0, PT, R8, RZ, PT ;  /* 0x000000ff0800720c */ /* 0x008fc80003f05070 */
[----:B------:R-:W-:Y:S02]  /*ed30*/  ISETP.NE.AND.EX P0, PT, R9, RZ, PT, P0 ;  /* 0x000000ff0900720c */ /* 0x000fe40003f05300 */
[----:B--2---:R-:W-:-:S05]  /*ed40*/  I2FP.F32.U32 R0, R14 ;  /* 0x0000000e00007245 */ /* 0x004fca0000201000 */
[----:B------:R-:W-:-:S04]  /*ed50*/  FMUL R0, R0, UR6 ;  /* 0x0000000600007c20 */ /* 0x000fc80008400000 */
[----:B------:R2:W3:Y:S02]  /*ed60*/  F2I.U32.TRUNC.NTZ R15, R0 ;  /* 0x00000000000f7305 */ /* 0x0004e4000020f000 */
[----:B------:R-:W-:Y:S05]  /*ed70*/  @!P0 BRA `(.L_x_299) ;  /* 0x0000000000288947 */ /* 0x000fea0003800000 */
[----:B--2---:R-:W2:Y:S02]  /*ed80*/  LDC R0, c[0x0][0x634] ;  /* 0x00018d00ff007b82 */ /* 0x004ea40000000800 */
[----:B--2---:R-:W-:-:S05]  /*ed90*/  IADD3 R7, P0, R19, R0, RZ ;  /* 0x0000000013077210 */ /* 0x004fca0007f1e0ff */
[----:B------:R-:W-:-:S04]  /*eda0*/  IMAD.X R11, RZ, RZ, R22, P0 ;  /* 0x000000ffff0b7224 */ /* 0x000fc800000e0616 */
[----:B0-----:R-:W-:-:S04]  /*edb0*/  IMAD.WIDE.U32 R2, R11, R8, RZ ;  /* 0x000000080b027225 */ /* 0x001fc800078e00ff */
[----:B------:R-:W-:-:S04]  /*edc0*/  IMAD.WIDE.U32 R4, P0, R7, R9, R2 ;  /* 0x0000000907047225 */ /* 0x000fc80007800002 */
[----:B------:R-:W-:-:S04]  /*edd0*/  IMAD.WIDE.U32 R2, R7, R8, RZ ;  /* 0x0000000807027225 */ /* 0x000fc800078e00ff */
[----:B------:R-:W-:Y:S01]  /*ede0*/  IMAD.X R7, RZ, RZ, RZ, P0 ;  /* 0x000000ffff077224 */ /* 0x000fe200000e06ff */
[----:B------:R-:W-:Y:S01]  /*edf0*/  IADD3 RZ, P0, R3, R4, RZ ;  /* 0x0000000403ff7210 */ /* 0x000fe20007f1e0ff */
[----:B------:R-:W-:-:S04]  /*ee00*/  IMAD.MOV.U32 R6, RZ, RZ, R5 ;  /* 0x000000ffff067224 */ /* 0x000fc800078e0005 */
[----:B------:R-:W-:-:S08]  /*ee10*/  IMAD.WIDE.U32.X R6, R11, R9, R6, P0 ;  /* 0x000000090b067225 */ /* 0x000fd000000e0406 */
.L_x_299:
[-CC-:B0-----:R-:W-:Y:S01]  /*ee20*/  SHF.R.U64 R11, R6, R10.reuse, R7.reuse ;  /* 0x0000000a060b7219 */ /* 0x181fe20000001207 */
[----:B------:R-:W0:Y:S01]  /*ee30*/  LDC.64 R20, c[0x0][0x640] ;  /* 0x00019000ff147b82 */ /* 0x000e220000000a00 */
[----:B--2---:R-:W-:Y:S01]  /*ee40*/  SHF.R.U32.HI R0, RZ, R10, R7 ;  /* 0x0000000aff007219 */ /* 0x004fe20000011607 */
[----:B------:R-:W-:Y:S01]  /*ee50*/  IMAD.MOV.U32 R2, RZ, RZ, R19 ;  /* 0x000000ffff027224 */ /* 0x000fe200078e0013 */
[----:B------:R-:W-:Y:S01]  /*ee60*/  IADD3 R5, P0, RZ, -R11, RZ ;  /* 0x8000000bff057210 */ /* 0x000fe20007f1e0ff */
[----:B---3--:R-:W-:Y:S01]  /*ee70*/  IMAD.MOV R15, RZ, RZ, -R15 ;  /* 0x000000ffff0f7224 */ /* 0x008fe200078e0a0f */
[----:B------:R-:W-:Y:S01]  /*ee80*/  ULDC UR6, c[0x0][0x154] ;  /* 0x0000550000067ab9 */ /* 0x000fe20000000800 */
[----:B------:R-:W-:Y:S02]  /*ee90*/  IMAD.MOV.U32 R7, RZ, RZ, 0x1 ;  /* 0x00000001ff077424 */ /* 0x000fe400078e00ff */
[----:B------:R-:W2:Y:S01]  /*eea0*/  LDC R4, c[0x0][0x618] ;  /* 0x00018600ff047b82 */ /* 0x000ea20000000800 */
[----:B------:R-:W-:-:S02]  /*eeb0*/  IMAD.X R3, RZ, RZ, ~R0, P0 ;  /* 0x000000ffff037224 */ /* 0x000fc400000e0e00 */
[----:B------:R-:W-:Y:S02]  /*eec0*/  IMAD R17, R17, R15, R14 ;  /* 0x0000000f11117224 */ /* 0x000fe400078e020e */
[-C--:B------:R-:W-:Y:S02]  /*eed0*/  IMAD R0, R3, R12.reuse, RZ ;  /* 0x0000000c03007224 */ /* 0x080fe400078e02ff */
[----:B------:R-:W-:Y:S01]  /*eee0*/  IMAD.MOV.U32 R3, RZ, RZ, R22 ;  /* 0x000000ffff037224 */ /* 0x000fe200078e0016 */
[----:B------:R-:W3:Y:S01]  /*eef0*/  LDC R6, c[0x0][0x608] ;  /* 0x00018200ff067b82 */ /* 0x000ee20000000800 */
[----:B------:R-:W-:-:S04]  /*ef00*/  IMAD.WIDE.U32 R2, R5, R12, R2 ;  /* 0x0000000c05027225 */ /* 0x000fc800078e0002 */
[----:B------:R-:W-:-:S03]  /*ef10*/  IMAD R5, R5, R13, R0 ;  /* 0x0000000d05057224 */ /* 0x000fc600078e0200 */
[----:B------:R-:W5:Y:S01]  /*ef20*/  LDC R18, c[0x0][0x658] ;  /* 0x00019600ff127b82 */ /* 0x000f620000000800 */
[----:B------:R-:W-:Y:S01]  /*ef30*/  I2FP.F32.U32 R0, R16 ;  /* 0x0000001000007245 */ /* 0x000fe20000201000 */
[----:B------:R-:W-:Y:S01]  /*ef40*/  IMAD.IADD R3, R3, 0x1, R5 ;  /* 0x0000000103037824 */ /* 0x000fe200078e0205 */
[----:B0-----:R-:W-:Y:S01]  /*ef50*/  ISETP.NE.U32.AND P0, PT, R20, RZ, PT ;  /* 0x000000ff1400720c */ /* 0x001fe20003f05070 */
[----:B------:R-:W-:Y:S02]  /*ef60*/  IMAD.MOV.U32 R5, RZ, RZ, -0x1 ;  /* 0xffffffffff057424 */ /* 0x000fe400078e00ff */
[----:B------:R-:W-:Y:S02]  /*ef70*/  FMUL R0, R0, UR6 ;  /* 0x0000000600007c20 */ /* 0x000fe40008400000 */
[----:B------:R-:W0:Y:S01]  /*ef80*/  LDC R15, c[0x0][0x148] ;  /* 0x00005200ff0f7b82 */ /* 0x000e220000000800 */
[----:B--2---:R-:W-:Y:S01]  /*ef90*/  SHF.R.U64 R10, R2, R4, R3 ;  /* 0x00000004020a7219 */ /* 0x004fe20000001203 */
[----:B------:R2:W0:Y:S01]  /*efa0*/  F2I.U32.TRUNC.NTZ R13, R0 ;  /* 0x00000000000d7305 */ /* 0x000422000020f000 */
[----:B------:R-:W-:-:S02]  /*efb0*/  ISETP.NE.AND.EX P0, PT, R21, RZ, PT, P0 ;  /* 0x000000ff1500720c */ /* 0x000fc40003f05300 */
[----:B------:R-:W-:-:S03]  /*efc0*/  SHF.R.U32.HI R3, RZ, R4, R3 ;  /* 0x00000004ff037219 */ /* 0x000fc60000011603 */
[----:B------:R-:W0:Y:S01]  /*efd0*/  LDC R14, c[0x0][0x600] ;  /* 0x00018000ff0e7b82 */ /* 0x000e220000000800 */
[-CC-:B---3--:R-:W-:Y:S02]  /*efe0*/  SHF.R.U64 R8, R10, R6.reuse, R3.reuse ;  /* 0x000000060a087219 */ /* 0x188fe40000001203 */
[----:B------:R-:W-:-:S05]  /*eff0*/  SHF.R.U32.HI R3, RZ, R6, R3 ;  /* 0x00000006ff037219 */ /* 0x000fca0000011603 */
[----:B------:R-:W3:Y:S01]  /*f000*/  LDC R22, c[0x0][0x648] ;  /* 0x00019200ff167b82 */ /* 0x000ee20000000800 */
[-CC-:B-----5:R-:W-:Y:S02]  /*f010*/  SHF.R.U64 R12, R8, R18.reuse, R3.reuse ;  /* 0x00000012080c7219 */ /* 0x1a0fe40000001203 */
[-C--:B------:R-:W-:Y:S02]  /*f020*/  SHF.L.U32 R5, R5, R18.reuse, RZ ;  /* 0x0000001205057219 */ /* 0x080fe400000006ff */
[-C--:B------:R-:W-:Y:S01]  /*f030*/  SHF.R.U32.HI R3, RZ, R18.reuse, R3 ;  /* 0x00000012ff037219 */ /* 0x080fe20000011603 */
[----:B------:R-:W-:Y:S01]  /*f040*/  IMAD.MOV.U32 R2, RZ, RZ, R12 ;  /* 0x000000ffff027224 */ /* 0x000fe200078e000c */
[----:B------:R-:W-:Y:S01]  /*f050*/  SHF.L.U32 R18, R7, R18, RZ ;  /* 0x0000001207127219 */ /* 0x000fe200000006ff */
[----:B------:R-:W0:Y:S01]  /*f060*/  LDC R23, c[0x0][0x638] ;  /* 0x00018e00ff177b82 */ /* 0x000e220000000800 */
[----:B------:R-:W-:-:S07]  /*f070*/  LOP3.LUT R19, RZ, R5, RZ, 0x33, !PT ;  /* 0x00000005ff137212 */ /* 0x000fce00078e33ff */
[----:B------:R-:W0:Y:S01]  /*f080*/  LDC R24, c[0x0][0x610] ;  /* 0x00018400ff187b82 */ /* 0x000e220000000800 */
[----:B--2---:R-:W-:Y:S05]  /*f090*/  @!P0 BRA `(.L_x_300) ;  /* 0x0000000000288947 */ /* 0x004fea0003800000 */
        /* <DEDUP_REMOVED lines=10> */
.L_x_300:
[----:B---3--:R-:W-:Y:S01]  /*f140*/  SHF.R.U64 R0, R2, R22, R3 ;  /* 0x0000001602007219 */ /* 0x008fe20000001203 */
[----:B0-----:R-:W-:Y:S01]  /*f150*/  VIADD R7, R14, 0xffffffff ;  /* 0xffffffff0e077836 */ /* 0x001fe20000000000 */
[----:B------:R-:W-:Y:S01]  /*f160*/  LOP3.LUT R5, R8, R19, RZ, 0xc0, !PT ;  /* 0x0000001308057212 */ /* 0x000fe200078ec0ff */
[----:B------:R-:W-:Y:S02]  /*f170*/  IMAD.MOV R13, RZ, RZ, -R13 ;  /* 0x000000ffff0d7224 */ /* 0x000fe400078e0a0d */
[----:B------:R-:W-:Y:S02]  /*f180*/  IMAD.MOV R3, RZ, RZ, -R0 ;  /* 0x000000ffff037224 */ /* 0x000fe400078e0a00 */
[----:B------:R-:W-:Y:S01]  /*f190*/  IMAD R2, R18, R0, R5 ;  /* 0x0000000012027224 */ /* 0x000fe200078e0205 */
[----:B------:R-:W-:Y:S01]  /*f1a0*/  LOP3.LUT R5, R10, R7, RZ, 0xc0, !PT ;  /* 0x000000070a057212 */ /* 0x000fe200078ec0ff */
[----:B------:R-:W-:Y:S02]  /*f1b0*/  @P2 IMAD R17, R15, R13, R16 ;  /* 0x0000000d0f112224 */ /* 0x000fe400078e0210 */
[----:B------:R-:W-:-:S02]  /*f1c0*/  IMAD R0, R3, R23, R12 ;  /* 0x0000001703007224 */ /* 0x000fc400078e020c */
[----:B------:R-:W-:Y:S02]  /*f1d0*/  IMAD.MOV.U32 R4, RZ, RZ, 0x1 ;  /* 0x00000001ff047424 */ /* 0x000fe400078e00ff */
[----:B------:R-:W-:Y:S02]  /*f1e0*/  IMAD R2, R2, R24, R17 ;  /* 0x0000001802027224 */ /* 0x000fe400078e0211 */
[----:B------:R-:W-:Y:S01]  /*f1f0*/  IMAD R3, R0, R14, R5 ;  /* 0x0000000e00037224 */ /* 0x000fe200078e0205 */
[----:B------:R-:W-:-:S04]  /*f200*/  PRMT R0, R4, 0x7610, R0 ;  /* 0x0000761004007816 */ /* 0x000fc80000000000 */
[----:B------:R-:W-:Y:S02]  /*f210*/  SEL R4, R3, R2, !P2 ;  /* 0x0000000203047207 */ /* 0x000fe40005000000 */
[----:B------:R-:W-:-:S03]  /*f220*/  SEL R2, R2, R3, !P2 ;  /* 0x0000000302027207 */ /* 0x000fc60005000000 */
[----:B------:R2:W-:Y:S04]  /*f230*/  STL [R1+0x88], R4 ;  /* 0x0000880401007387 */ /* 0x0005e80000100800 */
[----:B------:R2:W-:Y:S04]  /*f240*/  STL [R1+0x74], R11 ;  /* 0x0000740b01007387 */ /* 0x0005e80000100800 */
[----:B------:R2:W-:Y:S02]  /*f250*/  STL [R1+0x84], R2 ;  /* 0x0000840201007387 */ /* 0x0005e40000100800 */
.L_x_298:
[----:B------:R-:W-:Y:S01]  /*f260*/  LOP3.LUT P0, RZ, R0, 0xff, RZ, 0xc0, !PT ;  /* 0x000000ff00ff7812 */ /* 0x000fe2000780c0ff */
[----:B------:R-:W-:-:S12]  /*f270*/  ULOP3.LUT UR27, UR27, 0x1, URZ, 0x3c, !UPT ;  /* 0x000000011b1b7892 */ /* 0x000fd8000f8e3c3f */
[----:B------:R-:W-:Y:S05]  /*f280*/  @P0 BRA `(.L_x_301) ;  /* 0xffffff2400600947 */ /* 0x000fea000383ffff */
[----:B------:R-:W-:Y:S05]  /*f290*/  EXIT ;  /* 0x000000000000794d */ /* 0x000fea0003800000 */
.L_x_17:
[----:B------:R-:W-:-:S08]  /*f2a0*/  ISETP.NE.AND P0, PT, RZ, UR6, PT ;  /* 0x00000006ff007c0c */ /* 0x000fd0000bf05270 */
[----:B0123--:R-:W0:-:S00]  /*f2b0*/  USETMAXREG.DEALLOC.CTAPOOL 0x28 ;  /* 0x00000028000079c8 */ /* 0x00fe0000080e0500 */
[----:B------:R-:W-:Y:S05]  /*f2c0*/  @P0 EXIT ;  /* 0x000000000000094d */ /* 0x000fea0003800000 */
[----:B0-----:R-:W-:Y:S01]  /*f2d0*/  LOP3.LUT P0, RZ, R0, 0xff, RZ, 0xc0, !PT ;  /* 0x000000ff00ff7812 */ /* 0x001fe2000780c0ff */
[----:B------:R-:W-:Y:S02]  /*f2e0*/  IMAD.MOV.U32 R0, RZ, RZ, 0x1 ;  /* 0x00000001ff007424 */ /* 0x000fe400078e00ff */
[----:B------:R-:W-:-:S10]  /*f2f0*/  IMAD.MOV.U32 R8, RZ, RZ, RZ ;  /* 0x000000ffff087224 */ /* 0x000fd400078e00ff */
[----:B------:R-:W-:Y:S05]  /*f300*/  @!P0 BRA `(.L_x_302) ;  /* 0x0000000c00ac8947 */ /* 0x000fea0003800000 */
[----:B------:R-:W0:Y:S01]  /*f310*/  S2UR UR5, SR_CgaCtaId ;  /* 0x00000000000579c3 */ /* 0x000e220000008800 */
[----:B------:R-:W-:Y:S01]  /*f320*/  ULDC UR19, c[0x0][0x658] ;  /* 0x0001960000137ab9 */ /* 0x000fe20000000800 */
[----:B------:R-:W-:Y:S01]  /*f330*/  UMOV UR6, 0xffffffff ;  /* 0xffffffff00067882 */ /* 0x000fe20000000000 */
[----:B------:R-:W-:Y:S01]  /*f340*/  UMOV UR9, 0x1 ;  /* 0x0000000100097882 */ /* 0x000fe20000000000 */
[----:B------:R-:W-:Y:S01]  /*f350*/  USHF.L.U32 UR6, UR6, UR19, URZ ;  /* 0x0000001306067299 */ /* 0x000fe2000800063f */
[----:B------:R-:W-:Y:S01]  /*f360*/  LOP3.LUT P0, RZ, R3, 0x1f, RZ, 0xc0, !PT ;  /* 0x0000001f03ff7812 */ /* 0x000fe2000780c0ff */
[----:B------:R-:W-:Y:S01]  /*f370*/  BSSY B0, `(.L_x_302) ;  /* 0x00000e4000007945 */ /* 0x000fe20003800000 */
[C---:B------:R-:W-:Y:S01]  /*f380*/  ISETP.NE.AND P3, PT, R2.reuse, RZ, PT ;  /* 0x000000ff0200720c */ /* 0x040fe20003f65270 */
[----:B------:R-:W-:Y:S01]  /*f390*/  ULOP3.LUT UR22, URZ, UR6, URZ, 0x33, !UPT ;  /* 0x000000063f167292 */ /* 0x000fe2000f8e333f */
[----:B------:R-:W-:Y:S01]  /*f3a0*/  ISETP.NE.OR P0, PT, R2, RZ, !P0 ;  /* 0x000000ff0200720c */ /* 0x000fe20004705670 */
[----:B------:R-:W-:Y:S01]  /*f3b0*/  IMAD.MOV.U32 R9, RZ, RZ, 0x1 ;  /* 0x00000001ff097424 */ /* 0x000fe200078e00ff */
[----:B------:R-:W-:Y:S01]  /*f3c0*/  ULDC UR18, c[0x0][0x600] ;  /* 0x0001800000127ab9 */ /* 0x000fe20000000800 */
[----:B------:R-:W-:Y:S01]  /*f3d0*/  IMAD.MOV.U32 R0, RZ, RZ, 0x1 ;  /* 0x00000001ff007424 */ /* 0x000fe200078e00ff */
[----:B------:R-:W-:Y:S01]  /*f3e0*/  UMOV UR24, 0x1111 ;  /* 0x0000111100187882 */ /* 0x000fe20000000000 */
[----:B------:R-:W-:Y:S01]  /*f3f0*/  IMAD.MOV.U32 R8, RZ, RZ, RZ ;  /* 0x000000ffff087224 */ /* 0x000fe200078e00ff */
[----:B------:R-:W-:-:S02]  /*f400*/  UIADD3 UR32, UR14, 0x1, URZ ;  /* 0x000000010e207890 */ /* 0x000fc4000fffe03f */
[----:B------:R-:W-:Y:S02]  /*f410*/  ULOP3.LUT UR33, UR15, 0x2, URZ, 0xfc, !UPT ;  /* 0x000000020f217892 */ /* 0x000fe4000f8efc3f */
[----:B------:R-:W-:Y:S02]  /*f420*/  UIADD3 UR18, UR18, -0x1, URZ ;  /* 0xffffffff12127890 */ /* 0x000fe4000fffe03f */
[----:B------:R-:W-:Y:S01]  /*f430*/  USHF.L.U32 UR19, UR9, UR19, URZ ;  /* 0x0000001309137299 */ /* 0x000fe2000800063f */
[----:B------:R-:W-:Y:S01]  /*f440*/  ULDC.64 UR28, c[0x0][0x198] ;  /* 0x00006600001c7ab9 */ /* 0x000fe20000000a00 */
[----:B0-----:R-:W-:Y:S02]  /*f450*/  USHF.R.U32.HI UR34, URZ, 0x2, UR5 ;  /* 0x000000023f227899 */ /* 0x001fe40008011605 */
[----:B------:R-:W-:Y:S02]  /*f460*/  ULOP3.LUT UR4, UR5, 0x3, URZ, 0xc0, !UPT ;  /* 0x0000000305047892 */ /* 0x000fe4000f8ec03f */
[----:B------:R-:W-:-:S02]  /*f470*/  USHF.L.U32 UR20, UR5, 0x6, URZ ;  /* 0x0000000605147899 */ /* 0x000fc4000800063f */
[----:B------:R-:W-:Y:S02]  /*f480*/  USHF.L.U32 UR21, UR5, 0xd, URZ ;  /* 0x0000000d05157899 */ /* 0x000fe4000800063f */
[----:B------:R-:W-:Y:S02]  /*f490*/  ULOP3.LUT UR5, UR5, 0xfffffffc, URZ, 0xc0, !UPT ;  /* 0xfffffffc05057892 */ /* 0x000fe4000f8ec03f */
[----:B------:R-:W-:Y:S02]  /*f4a0*/  UISETP.GT.U32.AND UP0, UPT, UR4, 0xffff, UPT ;  /* 0x0000ffff0400788c */ /* 0x000fe4000bf04070 */
[----:B------:R-:W-:Y:S02]  /*f4b0*/  ULOP3.LUT UR7, UR5, 0x1, URZ, 0xfc, !UPT ;  /* 0x0000000105077892 */ /* 0x000fe4000f8efc3f */
[----:B------:R-:W-:Y:S02]  /*f4c0*/  ULOP3.LUT UR8, UR5, 0x2, URZ, 0xfc, !UPT ;  /* 0x0000000205087892 */ /* 0x000fe4000f8efc3f */
[----:B------:R-:W-:-:S02]  /*f4d0*/  USHF.L.U32 UR6, UR9, UR5, URZ ;  /* 0x0000000509067299 */ /* 0x000fc4000800063f */
[----:B------:R-:W-:Y:S02]  /*f4e0*/  ULOP3.LUT UR5, UR5, 0x3, URZ, 0xfc, !UPT ;  /* 0x0000000305057892 */ /* 0x000fe4000f8efc3f */
[----:B------:R-:W-:Y:S02]  /*f4f0*/  USHF.L.U32 UR7, UR9, UR7, URZ ;  /* 0x0000000709077299 */ /* 0x000fe4000800063f */
[----:B------:R-:W-:Y:S02]  /*f500*/  USHF.L.U32 UR8, UR9, UR8, URZ ;  /* 0x0000000809087299 */ /* 0x000fe4000800063f */
[----:B------:R-:W-:Y:S02]  /*f510*/  USEL UR4, UR4, 0xffff, !UP0 ;  /* 0x0000ffff04047887 */ /* 0x000fe4000c000000 */
[----:B------:R-:W-:Y:S02]  /*f520*/  USHF.L.U32 UR5, UR9, UR5, URZ ;  /* 0x0000000509057299 */ /* 0x000fe4000800063f */
[----:B------:R-:W-:-:S02]  /*f530*/  ULOP3.LUT UR6, UR8, UR6, UR7, 0xfe, !UPT ;  /* 0x0000000608067292 */ /* 0x000fc4000f8efe07 */
[----:B------:R-:W-:Y:S02]  /*f540*/  ULOP3.LUT UR4, UR4, 0xffff, URZ, 0xc0, !UPT ;  /* 0x0000ffff04047892 */ /* 0x000fe4000f8ec03f */
[----:B------:R-:W-:Y:S02]  /*f550*/  ULOP3.LUT UR20, UR20, 0xc0, URZ, 0xc0, !UPT ;  /* 0x000000c014147892 */ /* 0x000fe4000f8ec03f */
[----:B------:R-:W-:Y:S02]  /*f560*/  ULOP3.LUT UR21, UR21, 0x6000, URZ, 0xc0, !UPT ;  /* 0x0000600015157892 */ /* 0x000fe4000f8ec03f */
[----:B------:R-:W-:Y:S02]  /*f570*/  ULOP3.LUT UR23, UR6, UR5, URZ, 0xfc, !UPT ;  /* 0x0000000506177292 */ /* 0x000fe4000f8efc3f */
[----:B------:R-:W-:-:S12]  /*f580*/  USHF.L.U32 UR24, UR24, UR4, URZ ;  /* 0x0000000418187299 */ /* 0x000fd8000800063f */
.L_x_314:
[----:B------:R-:W-:-:S03]  /*f590*/  UMOV UR4, 0xffffffff ;  /* 0xffffffff00047882 */ /* 0x000fc60000000000 */
[----:B01----:R-:W-:Y:S05]  /*f5a0*/  BRA.DIV UR4, `(.L_x_303) ;  /* 0x0000001204547947 */ /* 0x003fea000b800000 */
[----:B------:R-:W-:-:S13]  /*f5b0*/  ELECT P1, URZ, PT ;  /* 0x00000000003f782f */ /* 0x000fda0003820000 */
.L_x_328:
[----:B------:R-:W0:Y:S01]  /*f5c0*/  LDC R2, c[0x0][0x28c] ;  /* 0x0000a300ff027b82 */ /* 0x000e220000000800 */
[----:B------:R-:W-:Y:S01]  /*f5d0*/  BSSY B1, `(.L_x_304) ;  /* 0x0000040000017945 */ /* 0x000fe20003800000 */
[----:B0-----:R-:W-:-:S13]  /*f5e0*/  ISETP.LT.OR P1, PT, R2, 0x1, !P1 ;  /* 0x000000010200780c */ /* 0x001fda0004f21670 */
[----:B------:R-:W-:Y:S05]  /*f5f0*/  @P1 BRA `(.L_x_305) ;  /* 0x0000000000f41947 */ /* 0x000fea0003800000 */
[----:B------:R-:W2:Y:S04]  /*f600*/  LDL.LU R4, [R1+0x88] ;  /* 0x0000880001047983 */ /* 0x000ea80000300800 */
[----:B------:R-:W3:Y:S01]  /*f610*/  LDL.LU R3, [R1+0x84] ;  /* 0x0000840001037983 */ /* 0x000ee20000300800 */
[----:B------:R-:W-:Y:S02]  /*f620*/  IMAD.MOV.U32 R12, RZ, RZ, RZ ;  /* 0x000000ffff0c7224 */ /* 0x000fe400078e00ff */
[----:B------:R-:W-:Y:S02]  /*f630*/  IMAD.U32 R13, RZ, RZ, UR32 ;  /* 0x00000020ff0d7e24 */ /* 0x000fe4000f8e00ff */
[----:B------:R-:W-:Y:S01]  /*f640*/  IMAD.MOV.U32 R2, RZ, RZ, R0 ;  /* 0x000000ffff027224 */ /* 0x000fe200078e0000 */
[----:B--2---:R-:W-:-:S02]  /*f650*/  LEA R6, R4, UR20, 0x8 ;  /* 0x0000001404067c11 */ /* 0x004fc4000f8e40ff */
[----:B---3--:R-:W-:Y:S01]  /*f660*/  LEA R4, R3, UR34, 0x2 ;  /* 0x0000002203047c11 */ /* 0x008fe2000f8e10ff */
[----:B------:R-:W-:-:S04]  /*f670*/  IMAD.MOV.U32 R3, RZ, RZ, R8 ;  /* 0x000000ffff037224 */ /* 0x000fc800078e0008 */
[----:B------:R-:W-:-:S07]  /*f680*/  IMAD.SHL.U32 R7, R4, 0x10, RZ ;  /* 0x0000001004077824 */ /* 0x000fce00078e00ff */
.L_x_309:
[----:B------:R-:W0:Y:S01]  /*f690*/  S2R R5, SR_CgaCtaId ;  /* 0x0000000000057919 */ /* 0x000e220000008800 */
[----:B------:R-:W-:-:S04]  /*f6a0*/  MOV R4, 0x400 ;  /* 0x0000040000047802 */ /* 0x000fc80000000f00 */
[----:B0-----:R-:W-:Y:S02]  /*f6b0*/  LEA R10, R5, R4, 0x18 ;  /* 0x00000004050a7211 */ /* 0x001fe400078ec0ff */
[----:B------:R-:W-:Y:S01]  /*f6c0*/  SHF.L.U32 R4, R2, 0x1f, RZ ;  /* 0x0000001f02047819 */ /* 0x000fe200000006ff */
[----:B------:R-:W0:Y:S02]  /*f6d0*/  @!P3 LDC R5, c[0x0][0x500] ;  /* 0x00014000ff05bb82 */ /* 0x000e240000000800 */
[----:B------:R-:W-:-:S04]  /*f6e0*/  IMAD R11, R3, 0x8, R10 ;  /* 0x00000008030b7824 */ /* 0x000fc800078e020a */
[----:B------:R-:W1:Y:S02]  /*f6f0*/  SYNCS.PHASECHK.TRANS64.TRYWAIT P1, [R11+URZ+0x28], R4 ;  /* 0x000028040b0075a7 */ /* 0x000e64000802017f */
[----:B-1----:R-:W-:Y:S05]  /*f700*/  @!P1 BRA `(.L_x_306) ;  /* 0x00000010001c9947 */ /* 0x002fea0003800000 */
.L_x_329:
[----:B------:R-:W-:Y:S01]  /*f710*/  UPRMT UR4, UR33, 0x9910, URZ ;  /* 0x0000991021047896 */ /* 0x000fe2000800003f */
[----:B0-----:R0:W-:Y:S03]  /*f720*/  @!P3 SYNCS.ARRIVE.TRANS64 RZ, [R11+URZ], R5 ;  /* 0x000000050bffb9a7 */ /* 0x0011e6000800003f */
[----:B------:R-:W-:-:S06]  /*f730*/  UISETP.NE.AND UP0, UPT, UR4, 0x2, UPT ;  /* 0x000000020400788c */ /* 0x000fcc000bf05270 */
[----:B------:R-:W-:-:S13]  /*f740*/  PLOP3.LUT P1, PT, PT, PT, UP0, 0x80, 0x0 ;  /* 0x000000000000781c */ /* 0x000fda0003f2f008 */
[----:B0-----:R-:W-:Y:S05]  /*f750*/  @P1 BRA `(.L_x_307) ;  /* 0x0000000000041947 */ /* 0x001fea0003800000 */
[----:B------:R-:W-:Y:S01]  /*f760*/  BPT.TRAP 0x1 ;  /* 0x000000040000795c */ /* 0x000fe20000300000 */
.L_x_307:
[----:B------:R-:W-:Y:S05]  /*f770*/  @P0 BRA `(.L_x_308) ;  /* 0x0000000000040947 */ /* 0x000fea0003800000 */
[----:B------:R-:W-:Y:S01]  /*f780*/  BPT.TRAP 0x1 ;  /* 0x000000040000795c */ /* 0x000fe20000300000 */
.L_x_308:
[----:B------:R-:W2:Y:S01]  /*f790*/  LDL R5, [R1+0x74] ;  /* 0x0000740001057983 */ /* 0x000ea20000100800 */
[----:B-1----:R-:W-:Y:S01]  /*f7a0*/  LEA R4, R3, UR34, 0x2 ;  /* 0x0000002203047c11 */ /* 0x002fe2000f8e10ff */
[----:B------:R-:W-:Y:S01]  /*f7b0*/  VIADD R13, R13, 0xffffffff ;  /* 0xffffffff0d0d7836 */ /* 0x000fe20000000000 */
[----:B------:R-:W-:Y:S01]  /*f7c0*/  R2UR UR8, R3 ;  /* 0x00000000030872ca */ /* 0x000fe200000e0000 */
[----:B------:R-:W-:Y:S01]  /*f7d0*/  UIADD3 UR4, UP0, UR28, 0xf0, URZ ;  /* 0x000000f01c047890 */ /* 0x000fe2000ff1e03f */
[----:B------:R-:W-:Y:S01]  /*f7e0*/  R2UR UR27, R10 ;  /* 0x000000000a1b72ca */ /* 0x000fe200000e0000 */
[----:B------:R-:W-:Y:S01]  /*f7f0*/  IMAD.U32 R4, R4, 0x800, R10 ;  /* 0x0000080004047824 */ /* 0x000fe200078e000a */
[----:B------:R-:W-:Y:S01]  /*f800*/  R2UR UR9, R11 ;  /* 0x000000000b0972ca */ /* 0x000fe200000e0000 */
[----:B------:R-:W-:Y:S01]  /*f810*/  UIADD3 UR30, UP1, UR28, 0x1f0, URZ ;  /* 0x000001f01c1e7890 */ /* 0x000fe2000ff3e03f */
[----:B------:R-:W-:Y:S01]  /*f820*/  R2UR UR11, R7 ;  /* 0x00000000070b72ca */ /* 0x000fe200000e0000 */
[----:B------:R-:W-:Y:S01]  /*f830*/  UPRMT UR25, URZ, 0x5410, UR24 ;  /* 0x000054103f197896 */ /* 0x000fe20008000018 */
[----:B------:R-:W-:Y:S01]  /*f840*/  R2UR UR5, R4 ;  /* 0x00000000040572ca */ /* 0x000fe200000e0000 */
[----:B------:R-:W-:Y:S01]  /*f850*/  VIADD R3, R3, 0x1 ;  /* 0x0000000103037836 */ /* 0x000fe20000000000 */
[----:B------:R-:W-:Y:S01]  /*f860*/  R2UR UR10, R12 ;  /* 0x000000000c0a72ca */ /* 0x000fe200000e0000 */
[----:B------:R-:W-:Y:S01]  /*f870*/  UPRMT UR36, URZ, 0x5410, UR23 ;  /* 0x000054103f247896 */ /* 0x000fe20008000017 */
[----:B------:R-:W-:Y:S01]  /*f880*/  R2UR UR35, R6 ;  /* 0x00000000062372ca */ /* 0x000fe200000e0000 */
[----:B------:R-:W-:Y:S01]  /*f890*/  ULEA UR8, UR8, UR21, 0xf ;  /* 0x0000001508087291 */ /* 0x000fe2000f8e783f */
[----:B------:R-:W-:Y:S01]  /*f8a0*/  ISETP.GT.AND P4, PT, R13, 0x1, PT ;  /* 0x000000010d00780c */ /* 0x000fe20003f84270 */
[----:B------:R-:W-:Y:S01]  /*f8b0*/  UIADD3.X UR31, URZ, UR29, URZ, UP1, !UPT ;  /* 0x0000001d3f1f7290 */ /* 0x000fe20008ffe43f */
[C---:B------:R-:W-:Y:S01]  /*f8c0*/  ISETP.NE.AND P1, PT, R3.reuse, 0x5, PT ;  /* 0x000000050300780c */ /* 0x040fe20003f25270 */
[----:B------:R-:W-:Y:S01]  /*f8d0*/  UIADD3 UR27, UR27, 0xa180, UR8 ;  /* 0x0000a1801b1b7890 */ /* 0x000fe2000fffe008 */
[----:B------:R-:W-:Y:S01]  /*f8e0*/  VIADD R12, R12, 0x80 ;  /* 0x000000800c0c7836 */ /* 0x000fe20000000000 */
[----:B------:R-:W-:Y:S01]  /*f8f0*/  UMOV UR6, 0x0 ;  /* 0x0000000000067882 */ /* 0x000fe20000000000 */
[----:B------:R-:W-:Y:S01]  /*f900*/  UMOV UR7, 0x10000000 ;  /* 0x1000000000077882 */ /* 0x000fe20000000000 */
[----:B------:R-:W-:Y:S01]  /*f910*/  UIADD3 UR26, UR5, 0x180, URZ ;  /* 0x00000180051a7890 */ /* 0x000fe2000fffe03f */
[----:B------:R-:W-:Y:S01]  /*f920*/  SEL R3, R3, RZ, P1 ;  /* 0x000000ff03037207 */ /* 0x000fe20000800000 */
[----:B------:R-:W-:-:S05]  /*f930*/  UIADD3.X UR5, URZ, UR29, URZ, UP0, !UPT ;  /* 0x0000001d3f057290 */ /* 0x000fca00087fe43f */
[----:B------:R-:W-:Y:S01]  /*f940*/  UMOV UR8, UR26 ;  /* 0x0000001a00087c82 */ /* 0x000fe20008000000 */
[----:B--2---:R-:W-:Y:S02]  /*f950*/  R2UR UR12, R5 ;  /* 0x00000000050c72ca */ /* 0x004fe400000e0000 */
[----:B------:R-:W-:-:S04]  /*f960*/  SEL R5, RZ, 0x1, P1 ;  /* 0x00000001ff057807 */ /* 0x000fc80000800000 */
[----:B------:R-:W-:-:S07]  /*f970*/  LOP3.LUT R2, R2, R5, RZ, 0x3c, !PT ;  /* 0x0000000502027212 */ /* 0x000fce00078e3cff */
[----:B------:R0:W-:Y:S02]  /*f980*/  UTMALDG.3D.MULTICAST [UR8], [UR4], UR25, desc[UR6] ;  /* 0x00000608040073b4 */ /* 0x0001e40008011819 */
[----:B0-----:R-:W-:Y:S01]  /*f990*/  UMOV UR8, UR27 ;  /* 0x0000001b00087c82 */ /* 0x001fe20008000000 */
[----:B------:R-:W-:Y:S02]  /*f9a0*/  UMOV UR11, UR35 ;  /* 0x00000023000b7c82 */ /* 0x000fe40008000000 */
[----:B------:R0:W-:Y:S02]  /*f9b0*/  UTMALDG.3D.MULTICAST [UR8], [UR30], UR36, desc[UR6] ;  /* 0x000006081e0073b4 */ /* 0x0001e40008011824 */
[----:B0-----:R-:W-:Y:S05]  /*f9c0*/  @P4 BRA `(.L_x_309) ;  /* 0xfffffffc00304947 */ /* 0x001fea000383ffff */
.L_x_305:
[----:B------:R-:W-:Y:S05]  /*f9d0*/  BSYNC B1 ;  /* 0x0000000000017941 */ /* 0x000fea0003800000 */
.L_x_304:
[----:B------:R-:W2:Y:S01]  /*f9e0*/  LDL.LU R15, [R1+0x7c] ;  /* 0x00007c00010f7983 */ /* 0x000ea20000300800 */
[----:B------:R-:W-:Y:S01]  /*f9f0*/  LOP3.LUT P5, RZ, R9, 0xff, RZ, 0xc0, !PT ;  /* 0x000000ff09ff7812 */ /* 0x000fe200078ac0ff */
[----:B------:R-:W-:Y:S01]  /*fa00*/  VIADD R8, R8, UR14 ;  /* 0x0000000e08087c36 */ /* 0x000fe20008000000 */
[----:B------:R-:W-:Y:S01]  /*fa10*/  UISETP.GE.U32.AND UP0, UPT, UR14, 0x5, UPT ;  /* 0x000000050e00788c */ /* 0x000fe2000bf06070 */
[----:B------:R-:W3:Y:S01]  /*fa20*/  LDL.LU R14, [R1+0x80] ;  /* 0x00008000010e7983 */ /* 0x000ee20000300800 */
[----:B------:R-:W-:Y:S01]  /*fa30*/  IMAD.U32 R5, RZ, RZ, UR14 ;  /* 0x0000000eff057e24 */ /* 0x000fe2000f8e00ff */
[----:B------:R-:W-:Y:S01]  /*fa40*/  ULDC.64 UR4, c[0x0][0x650] ;  /* 0x0001940000047ab9 */ /* 0x000fe20000000a00 */
[----:B------:R-:W-:Y:S01]  /*fa50*/  ISETP.GT.U32.AND P1, PT, R8, 0x4, PT ;  /* 0x000000040800780c */ /* 0x000fe20003f24070 */
[----:B------:R-:W-:Y:S01]  /*fa60*/  BSSY B1, `(.L_x_310) ;  /* 0x0000072000017945 */ /* 0x000fe20003800000 */
[----:B------:R-:W-:Y:S02]  /*fa70*/  PLOP3.LUT P4, PT, PT, PT, UP0, 0x80, 0x0 ;  /* 0x000000000000781c */ /* 0x000fe40003f8f008 */
[----:B------:R-:W-:-:S02]  /*fa80*/  ISETP.LT.U32.AND P1, PT, R5, 0x5, P1 ;  /* 0x000000050500780c */ /* 0x000fc40000f21070 */
[----:B------:R-:W-:Y:S01]  /*fa90*/  PRMT R9, RZ, 0x7610, R9 ;  /* 0x00007610ff097816 */ /* 0x000fe20000000009 */
[----:B------:R-:W0:Y:S01]  /*faa0*/  @P5 S2R R3, SR_CgaCtaId ;  /* 0x0000000000035919 */ /* 0x000e220000008800 */
[----:B------:R-:W-:-:S04]  /*fab0*/  @P5 MOV R2, 0x400 ;  /* 0x0000040000025802 */ /* 0x000fc80000000f00 */
[----:B0-----:R-:W-:Y:S01]  /*fac0*/  @P5 LEA R4, R3, R2, 0x18 ;  /* 0x0000000203045211 */ /* 0x001fe200078ec0ff */
[----:B------:R-:W-:-:S03]  /*fad0*/  IMAD.WIDE.U32 R2, R8, -0x33333333, RZ ;  /* 0xcccccccd08027825 */ /* 0x000fc600078e00ff */
[----:B------:R0:W-:Y:S02]  /*fae0*/  @P5 SYNCS.ARRIVE.TRANS64.A1T0 RZ, [R4+URZ+0x88], RZ ;  /* 0x000088ff04ff59a7 */ /* 0x0001e4000810003f */
[----:B------:R-:W-:Y:S02]  /*faf0*/  SHF.R.U32.HI R5, RZ, 0x2, R3 ;  /* 0x00000002ff057819 */ /* 0x000fe40000011603 */
[----:B------:R-:W-:Y:S02]  /*fb00*/  SEL R3, RZ, 0x1, !P1 ;  /* 0x00000001ff037807 */ /* 0x000fe40004800000 */
[----:B------:R-:W-:Y:S01]  /*fb10*/  PRMT R2, RZ, 0x7610, R2 ;  /* 0x00007610ff027816 */ /* 0x000fe20000000002 */
[----:B------:R-:W-:Y:S01]  /*fb20*/  IMAD R8, R5, -0x5, R8 ;  /* 0xfffffffb05087824 */ /* 0x000fe200078e0208 */
[----:B------:R-:W-:Y:S01]  /*fb30*/  LOP3.LUT R0, R0, R3, RZ, 0x3c, !PT ;  /* 0x0000000300007212 */ /* 0x000fe200078e3cff */
[----:B0-----:R-:W-:Y:S02]  /*fb40*/  IMAD.MOV.U32 R4, RZ, RZ, -0x1 ;  /* 0xffffffffff047424 */ /* 0x001fe400078e00ff */
[----:B------:R-:W-:Y:S01]  /*fb50*/  IMAD.MOV.U32 R3, RZ, RZ, -0x1 ;  /* 0xffffffffff037424 */ /* 0x000fe200078e00ff */
[----:B------:R-:W-:Y:S01]  /*fb60*/  @P4 LOP3.LUT R0, R0, 0x1, R5, 0x78, !PT ;  /* 0x0000000100004812 */ /* 0x000fe200078e7805 */
[----:B------:R-:W-:Y:S01]  /*fb70*/  IMAD.MOV.U32 R5, RZ, RZ, -0x1 ;  /* 0xffffffffff057424 */ /* 0x000fe200078e00ff */
[----:B---3--:R-:W-:-:S04]  /*fb80*/  IADD3 R14, P5, R14, UR16, RZ ;  /* 0x000000100e0e7c10 */ /* 0x008fc8000ffbe0ff */
[----:B--2---:R-:W-:Y:S01]  /*fb90*/  IADD3.X R15, R15, UR13, RZ, P5, !PT ;  /* 0x0000000d0f0f7c10 */ /* 0x004fe2000affe4ff */
[----:B------:R0:W-:Y:S01]  /*fba0*/  STL [R1+0x80], R14 ;  /* 0x0000800e01007387 */ /* 0x0001e20000100800 */
[----:B------:R-:W-:-:S03]  /*fbb0*/  ISETP.GE.U32.AND P1, PT, R14, UR4, PT ;  /* 0x000000040e007c0c */ /* 0x000fc6000bf26070 */
[----:B------:R0:W-:Y:S01]  /*fbc0*/  STL [R1+0x7c], R15 ;  /* 0x00007c0f01007387 */ /* 0x0001e20000100800 */
[----:B------:R-:W-:-:S03]  /*fbd0*/  ISETP.GE.U32.AND.EX P1, PT, R15, UR5, PT, P1 ;  /* 0x000000050f007c0c */ /* 0x000fc6000bf26110 */
[----:B------:R0:W-:Y:S04]  /*fbe0*/  STL [R1+0x84], R5 ;  /* 0x0000840501007387 */ /* 0x0001e80000100800 */
[----:B------:R0:W-:Y:S04]  /*fbf0*/  STL [R1+0x88], R4 ;  /* 0x0000880401007387 */ /* 0x0001e80000100800 */
[----:B------:R0:W-:Y:S02]  /*fc00*/  STL [R1+0x74], R3 ;  /* 0x0000740301007387 */ /* 0x0001e40000100800 */
[----:B------:R-:W-:Y:S05]  /*fc10*/  @P1 BRA `(.L_x_311) ;  /* 0x0000000400581947 */ /* 0x000fea0003800000 */
[----:B------:R-:W-:Y:S01]  /*fc20*/  ULDC.64 UR4, c[0x0][0x628] ;  /* 0x00018a0000047ab9 */ /* 0x000fe20000000a00 */
[----:B------:R-:W1:Y:S01]  /*fc30*/  S2R R12, SR_CTAID.X ;  /* 0x00000000000c7919 */ /* 0x000e620000002500 */
[----:B------:R-:W-:Y:S01]  /*fc40*/  ISETP.NE.U32.AND P1, PT, RZ, UR4, PT ;  /* 0x00000004ff007c0c */ /* 0x000fe2000bf25070 */
[----:B------:R-:W-:Y:S01]  /*fc50*/  ULDC UR7, c[0x0][0x630] ;  /* 0x00018c0000077ab9 */ /* 0x000fe20000000800 */
[----:B------:R-:W-:Y:S01]  /*fc60*/  IMAD.MOV.U32 R2, RZ, RZ, R14 ;  /* 0x000000ffff027224 */ /* 0x000fe200078e000e */
[----:B------:R-:W2:Y:S01]  /*fc70*/  S2R R10, SR_CTAID.Y ;  /* 0x00000000000a7919 */ /* 0x000ea20000002600 */
[----:B------:R-:W-:Y:S01]  /*fc80*/  ISETP.NE.AND.EX P1, PT, RZ, UR5, PT, P1 ;  /* 0x00000005ff007c0c */ /* 0x000fe2000bf25310 */
[----:B0-----:R-:W-:-:S12]  /*fc90*/  IMAD.MOV.U32 R3, RZ, RZ, R15 ;  /* 0x000000ffff037224 */ /* 0x001fd800078e000f */
[----:B------:R-:W-:Y:S05]  /*fca0*/  @!P1 BRA `(.L_x_312) ;  /* 0x0000000000289947 */ /* 0x000fea0003800000 */
[----:B------:R-:W-:Y:S02]  /*fcb0*/  ULDC UR6, c[0x0][0x634] ;  /* 0x00018d0000067ab9 */ /* 0x000fe40000000800 */
[----:B------:R-:W-:-:S05]  /*fcc0*/  IADD3 R7, P1, R14, UR6, RZ ;  /* 0x000000060e077c10 */ /* 0x000fca000ff3e0ff */
[----:B------:R-:W-:-:S04]  /*fcd0*/  IMAD.X R11, RZ, RZ, R15, P1 ;  /* 0x000000ffff0b7224 */ /* 0x000fc800008e060f */
[----:B------:R-:W-:-:S04]  /*fce0*/  IMAD.WIDE.U32 R4, R11, UR4, RZ ;  /* 0x000000040b047c25 */ /* 0x000fc8000f8e00ff */
[----:B------:R-:W-:-:S04]  /*fcf0*/  IMAD.WIDE.U32 R4, P1, R7, UR5, R4 ;  /* 0x0000000507047c25 */ /* 0x000fc8000f820004 */
[----:B------:R-:W-:-:S04]  /*fd00*/  IMAD.WIDE.U32 R6, R7, UR4, RZ ;  /* 0x0000000407067c25 */ /* 0x000fc8000f8e00ff */
[----:B------:R-:W-:Y:S01]  /*fd10*/  IMAD.X R3, RZ, RZ, RZ, P1 ;  /* 0x000000ffff037224 */ /* 0x000fe200008e06ff */
[----:B------:R-:W-:Y:S01]  /*fd20*/  IADD3 RZ, P1, R7, R4, RZ ;  /* 0x0000000407ff7210 */ /* 0x000fe20007f3e0ff */
[----:B------:R-:W-:-:S04]  /*fd30*/  IMAD.MOV.U32 R2, RZ, RZ, R5 ;  /* 0x000000ffff027224 */ /* 0x000fc800078e0005 */
[----:B------:R-:W-:-:S08]  /*fd40*/  IMAD.WIDE.U32.X R2, R11, UR5, R2, P1 ;  /* 0x000000050b027c25 */ /* 0x000fd000088e0402 */
.L_x_312:
[--C-:B------:R-:W-:Y:S01]  /*fd50*/  SHF.R.U64 R11, R2, UR7, R3.reuse ;  /* 0x00000007020b7c19 */ /* 0x100fe20008001203 */
[----:B------:R-:W-:Y:S01]  /*fd60*/  ULDC.64 UR4, c[0x0][0x620] ;  /* 0x0001880000047ab9 */ /* 0x000fe20000000a00 */
[----:B------:R-:W-:Y:S01]  /*fd70*/  SHF.R.U32.HI R2, RZ, UR7, R3 ;  /* 0x00000007ff027c19 */ /* 0x000fe20008011603 */
[----:B------:R-:W-:Y:S01]  /*fd80*/  IMAD.MOV.U32 R3, RZ, RZ, R15 ;  /* 0x000000ffff037224 */ /* 0x000fe200078e000f */
[----:B------:R-:W-:Y:S01]  /*fd90*/  IADD3 R5, P1, RZ, -R11, RZ ;  /* 0x8000000bff057210 */ /* 0x000fe20007f3e0ff */
[----:B------:R-:W0:Y:S01]  /*fda0*/  LDC R7, c[0x0][0x144] ;  /* 0x00005100ff077b82 */ /* 0x000e220000000800 */
[----:B-1----:R-:W-:Y:S01]  /*fdb0*/  I2FP.F32.U32 R6, R12 ;  /* 0x0000000c00067245 */ /* 0x002fe20000201000 */
[----:B------:R-:W-:Y:S01]  /*fdc0*/  ULDC.64 UR8, c[0x0][0x640] ;  /* 0x0001900000087ab9 */ /* 0x000fe20000000a00 */
[----:B------:R-:W-:Y:S01]  /*fdd0*/  ULDC UR6, c[0x0][0x608] ;  /* 0x0001820000067ab9 */ /* 0x000fe20000000800 */
[----:B------:R-:W-:Y:S01]  /*fde0*/  IMAD.X R2, RZ, RZ, ~R2, P1 ;  /* 0x000000ffff027224 */ /* 0x000fe200008e0e02 */
[----:B------:R-:W-:-:S03]  /*fdf0*/  ISETP.NE.U32.AND P1, PT, RZ, UR8, PT ;  /* 0x00000008ff007c0c */ /* 0x000fc6000bf25070 */
[----:B------:R-:W-:Y:S01]  /*fe00*/  IMAD R4, R2, UR4, RZ ;  /* 0x0000000402047c24 */ /* 0x000fe2000f8e02ff */
[----:B------:R-:W1:Y:S01]  /*fe10*/  LDC R15, c[0x0][0x148] ;  /* 0x00005200ff0f7b82 */ /* 0x000e620000000800 */
[----:B------:R-:W-:Y:S01]  /*fe20*/  IMAD.MOV.U32 R2, RZ, RZ, R14 ;  /* 0x000000ffff027224 */ /* 0x000fe200078e000e */
[----:B------:R-:W-:-:S03]  /*fe30*/  ISETP.NE.AND.EX P1, PT, RZ, UR9, PT, P1 ;  /* 0x00000009ff007c0c */ /* 0x000fc6000bf25310 */
[----:B------:R-:W-:Y:S01]  /*fe40*/  IMAD.WIDE.U32 R2, R5, UR4, R2 ;  /* 0x0000000405027c25 */ /* 0x000fe2000f8e0002 */
[----:B------:R-:W-:-:S03]  /*fe50*/  ULDC UR4, c[0x0][0x150] ;  /* 0x0000540000047ab9 */ /* 0x000fc60000000800 */
[----:B------:R-:W-:Y:S01]  /*fe60*/  FMUL R6, R6, UR4 ;  /* 0x0000000406067c20 */ /* 0x000fe20008400000 */
[----:B------:R-:W-:Y:S01]  /*fe70*/  IMAD R5, R5, UR5, R4 ;  /* 0x0000000505057c24 */ /* 0x000fe2000f8e0204 */
[----:B------:R-:W-:Y:S01]  /*fe80*/  ULDC UR4, c[0x0][0x618] ;  /* 0x0001860000047ab9 */ /* 0x000fe20000000800 */
[----:B------:R-:W-:Y:S02]  /*fe90*/  ULDC UR5, c[0x0][0x154] ;  /* 0x0000550000057ab9 */ /* 0x000fe40000000800 */
[----:B------:R-:W-:Y:S01]  /*fea0*/  IMAD.IADD R3, R3, 0x1, R5 ;  /* 0x0000000103037824 */ /* 0x000fe200078e0205 */
[----:B------:R-:W3:Y:S04]  /*feb0*/  F2I.U32.TRUNC.NTZ R6, R6 ;  /* 0x0000000600067305 */ /* 0x000ee8000020f000 */
[----:B------:R-:W-:-:S02]  /*fec0*/  SHF.R.U64 R13, R2, UR4, R3 ;  /* 0x00000004020d7c19 */ /* 0x000fc40008001203 */
[----:B--2---:R-:W-:-:S05]  /*fed0*/  I2FP.F32.U32 R2, R10 ;  /* 0x0000000a00027245 */ /* 0x004fca0000201000 */
[----:B------:R-:W-:Y:S01]  /*fee0*/  FMUL R4, R2, UR5 ;  /* 0x0000000502047c20 */ /* 0x000fe20008400000 */
[----:B------:R-:W-:Y:S01]  /*fef0*/  SHF.R.U32.HI R2, RZ, UR4, R3 ;  /* 0x00000004ff027c19 */ /* 0x000fe20008011603 */
[----:B------:R-:W-:Y:S02]  /*ff00*/  ULDC UR4, c[0x0][0x658] ;  /* 0x0001960000047ab9 */ /* 0x000fe40000000800 */
[----:B------:R2:W4:Y:S01]  /*ff10*/  F2I.U32.TRUNC.NTZ R18, R4 ;  /* 0x0000000400127305 */ /* 0x000522000020f000 */
[----:B------:R-:W-:Y:S01]  /*ff20*/  SHF.R.U64 R16, R13, UR6, R2 ;  /* 0x000000060d107c19 */ /* 0x000fe20008001202 */
[----:B---3--:R-:W-:Y:S01]  /*ff30*/  IMAD.MOV R6, RZ, RZ, -R6 ;  /* 0x000000ffff067224 */ /* 0x008fe200078e0a06 */
[----:B------:R-:W-:-:S03]  /*ff40*/  SHF.R.U32.HI R3, RZ, UR6, R2 ;  /* 0x00000006ff037c19 */ /* 0x000fc60008011602 */
[----:B0-----:R-:W-:Y:S01]  /*ff50*/  IMAD R12, R7, R6, R12 ;  /* 0x00000006070c7224 */ /* 0x001fe200078e020c */
[--C-:B------:R-:W-:Y:S02]  /*ff60*/  SHF.R.U64 R14, R16, UR4, R3.reuse ;  /* 0x00000004100e7c19 */ /* 0x100fe40008001203 */
[----:B------:R-:W-:-:S03]  /*ff70*/  SHF.R.U32.HI R3, RZ, UR4, R3 ;  /* 0x00000004ff037c19 */ /* 0x000fc60008011603 */
[----:B------:R-:W-:Y:S01]  /*ff80*/  IMAD.MOV.U32 R2, RZ, RZ, R14 ;  /* 0x000000ffff027224 */ /* 0x000fe200078e000e */
[----:B--2-4-:R-:W-:Y:S06]  /*ff90*/  @!P1 BRA `(.L_x_313) ;  /* 0x0000000000289947 */ /* 0x014fec0003800000 */
        /* <DEDUP_REMOVED lines=10> */
.L_x_313:
[----:B------:R-:W-:Y:S01]  /*10040*/  ULDC UR4, c[0x0][0x648] ;  /* 0x0001920000047ab9 */ /* 0x000fe20000000800 */
[----:B------:R-:W-:Y:S01]  /*10050*/  IMAD.MOV R18, RZ, RZ, -R18 ;  /* 0x000000ffff127224 */ /* 0x000fe200078e0a12 */
[----:B------:R-:W-:Y:S01]  /*10060*/  SHF.R.U64 R3, R2, UR4, R3 ;  /* 0x0000000402037c19 */ /* 0x000fe20008001203 */
[----:B------:R-:W-:Y:S01]  /*10070*/  ULDC UR4, c[0x0][0x638] ;  /* 0x00018e0000047ab9 */ /* 0x000fe20000000800 */
[----:B------:R-:W-:Y:S01]  /*10080*/  LOP3.LUT R2, R16, UR22, RZ, 0xc0, !PT ;  /* 0x0000001610027c12 */ /* 0x000fe2000f8ec0ff */
[----:B-1----:R-:W-:Y:S01]  /*10090*/  @P2 IMAD R12, R15, R18, R10 ;  /* 0x000000120f0c2224 */ /* 0x002fe200078e020a */
[----:B------:R-:W-:Y:S01]  /*100a0*/  LOP3.LUT R13, R13, UR18, RZ, 0xc0, !PT ;  /* 0x000000120d0d7c12 */ /* 0x000fe2000f8ec0ff */
[----:B------:R-:W-:Y:S01]  /*100b0*/  IMAD.MOV R5, RZ, RZ, -R3 ;  /* 0x000000ffff057224 */ /* 0x000fe200078e0a03 */
[----:B------:R-:W-:Y:S01]  /*100c0*/  ULDC UR5, c[0x0][0x610] ;  /* 0x0001840000057ab9 */ /* 0x000fe20000000800 */
[----:B------:R-:W-:Y:S02]  /*100d0*/  IMAD R3, R3, UR19, R2 ;  /* 0x0000001303037c24 */ /* 0x000fe4000f8e0202 */
[----:B------:R-:W-:Y:S01]  /*100e0*/  IMAD R14, R5, UR4, R14 ;  /* 0x00000004050e7c24 */ /* 0x000fe2000f8e020e */
[----:B------:R-:W-:Y:S01]  /*100f0*/  ULDC UR4, c[0x0][0x600] ;  /* 0x0001800000047ab9 */ /* 0x000fe20000000800 */
[----:B------:R-:W-:-:S02]  /*10100*/  IMAD R3, R3, UR5, R12 ;  /* 0x0000000503037c24 */ /* 0x000fc4000f8e020c */
[----:B------:R-:W-:Y:S02]  /*10110*/  IMAD R14, R14, UR4, R13 ;  /* 0x000000040e0e7c24 */ /* 0x000fe4000f8e020d */
[----:B------:R-:W-:-:S03]  /*10120*/  IMAD.MOV.U32 R2, RZ, RZ, 0x1 ;  /* 0x00000001ff027424 */ /* 0x000fc600078e00ff */
[----:B------:R-:W-:Y:S02]  /*10130*/  SEL R4, R14, R3, !P2 ;  /* 0x000000030e047207 */ /* 0x000fe40005000000 */
[----:B------:R-:W-:-:S03]  /*10140*/  SEL R3, R3, R14, !P2 ;  /* 0x0000000e03037207 */ /* 0x000fc60005000000 */
[----:B------:R1:W-:Y:S04]  /*10150*/  STL [R1+0x88], R4 ;  /* 0x0000880401007387 */ /* 0x0003e80000100800 */
[----:B------:R1:W-:Y:S04]  /*10160*/  STL [R1+0x74], R11 ;  /* 0x0000740b01007387 */ /* 0x0003e80000100800 */
[----:B------:R1:W-:Y:S02]  /*10170*/  STL [R1+0x84], R3 ;  /* 0x0000840301007387 */ /* 0x0003e40000100800 */
.L_x_311:
[----:B------:R-:W-:Y:S05]  /*10180*/  BSYNC B1 ;  /* 0x0000000000017941 */ /* 0x000fea0003800000 */
.L_x_310:
[----:B------:R-:W-:-:S13]  /*10190*/  LOP3.LUT P1, RZ, R2, 0xff, RZ, 0xc0, !PT ;  /* 0x000000ff02ff7812 */ /* 0x000fda000782c0ff */
[----:B------:R-:W-:Y:S05]  /*101a0*/  @P1 BRA `(.L_x_314) ;  /* 0xfffffff000f81947 */ /* 0x000fea000383ffff */
[----:B------:R-:W-:Y:S05]  /*101b0*/  BSYNC B0 ;  /* 0x0000000000007941 */ /* 0x000fea0003800000 */
.L_x_302:
[----:B------:R-:W-:-:S03]  /*101c0*/  UMOV UR4, 0xffffffff ;  /* 0xffffffff00047882 */ /* 0x000fc60000000000 */
[----:B------:R-:W-:Y:S05]  /*101d0*/  BRA.DIV UR4, `(.L_x_315) ;  /* 0x00000006047c7947 */ /* 0x000fea000b800000 */
[----:B------:R-:W-:-:S13]  /*101e0*/  ELECT P0, URZ, PT ;  /* 0x00000000003f782f */ /* 0x000fda0003800000 */
.L_x_332:
[----:B------:R-:W-:Y:S04]  /*101f0*/  BSSY B0, `(.L_x_316) ;  /* 0x0000035000007945 */ /* 0x000fe80003800000 */
[----:B------:R-:W-:Y:S05]  /*10200*/  @!P0 BRA `(.L_x_317) ;  /* 0x0000000000cc8947 */ /* 0x000fea0003800000 */
[----:B------:R-:W-:-:S04]  /*10210*/  ULOP3.LUT UR4, UR15, 0x2, URZ, 0xfc, !UPT ;  /* 0x000000020f047892 */ /* 0x000fc8000f8efc3f */
[----:B------:R-:W-:-:S06]  /*10220*/  UISETP.NE.AND UP0, UPT, UR4, 0x3, UPT ;  /* 0x000000030400788c */ /* 0x000fcc000bf05270 */
[----:B------:R-:W-:-:S13]  /*10230*/  PLOP3.LUT P0, PT, PT, PT, UP0, 0x80, 0x0 ;  /* 0x000000000000781c */ /* 0x000fda0003f0f008 */
[----:B------:R-:W-:Y:S05]  /*10240*/  @!P0 BRA `(.L_x_318) ;  /* 0x0000000000048947 */ /* 0x000fea0003800000 */
[----:B------:R-:W-:Y:S01]  /*10250*/  BPT.TRAP 0x1 ;  /* 0x000000040000795c */ /* 0x000fe20000300000 */
.L_x_318:
[----:B01----:R-:W0:Y:S01]  /*10260*/  S2R R3, SR_CgaCtaId ;  /* 0x0000000000037919 */ /* 0x003e220000008800 */
[----:B------:R-:W-:-:S04]  /*10270*/  MOV R2, 0x400 ;  /* 0x0000040000027802 */ /* 0x000fc80000000f00 */
[----:B0-----:R-:W-:Y:S02]  /*10280*/  LEA R3, R3, R2, 0x18 ;  /* 0x0000000203037211 */ /* 0x001fe400078ec0ff */
[----:B------:R-:W-:-:S03]  /*10290*/  SHF.L.U32 R2, R0, 0x1f, RZ ;  /* 0x0000001f00027819 */ /* 0x000fc600000006ff */
[----:B------:R-:W-:-:S04]  /*102a0*/  VIADD R3, R3, 0x28 ;  /* 0x0000002803037836 */ /* 0x000fc80000000000 */
[C---:B------:R-:W-:Y:S02]  /*102b0*/  IMAD R7, R8.reuse, 0x8, R3 ;  /* 0x0000000808077824 */ /* 0x040fe400078e0203 */
[----:B------:R-:W-:Y:S02]  /*102c0*/  VIADD R8, R8, 0x1 ;  /* 0x0000000108087836 */ /* 0x000fe40000000000 */
[----:B------:R-:W0:Y:S03]  /*102d0*/  SYNCS.PHASECHK.TRANS64.TRYWAIT P0, [R7+URZ], R2 ;  /* 0x00000002070075a7 */ /* 0x000e26000800017f */
[----:B------:R-:W-:-:S04]  /*102e0*/  ISETP.NE.AND P1, PT, R8, 0x5, PT ;  /* 0x000000050800780c */ /* 0x000fc80003f25270 */
[----:B------:R-:W-:Y:S02]  /*102f0*/  SEL R5, RZ, 0x1, P1 ;  /* 0x00000001ff057807 */ /* 0x000fe40000800000 */
[----:B------:R-:W-:Y:S02]  /*10300*/  SEL R8, R8, RZ, P1 ;  /* 0x000000ff08087207 */ /* 0x000fe40000800000 */
[----:B------:R-:W-:-:S03]  /*10310*/  LOP3.LUT R5, R0, R5, RZ, 0x3c, !PT ;  /* 0x0000000500057212 */ /* 0x000fc600078e3cff */
[----:B------:R-:W-:Y:S01]  /*10320*/  IMAD R9, R8, 0x8, R3 ;  /* 0x0000000808097824 */ /* 0x000fe200078e0203 */
[----:B------:R-:W-:Y:S01]  /*10330*/  SHF.L.U32 R4, R5, 0x1f, RZ ;  /* 0x0000001f05047819 */ /* 0x000fe200000006ff */
[----:B0-----:R-:W-:Y:S06]  /*10340*/  @!P0 BRA `(.L_x_319) ;  /* 0x0000000400448947 */ /* 0x001fec0003800000 */
.L_x_333:
[----:B------:R-:W1:Y:S01]  /*10350*/  SYNCS.PHASECHK.TRANS64.TRYWAIT P0, [R9+URZ], R4 ;  /* 0x00000004090075a7 */ /* 0x000e62000800017f */
[----:B------:R-:W-:-:S05]  /*10360*/  VIADD R0, R8, 0x1 ;  /* 0x0000000108007836 */ /* 0x000fca0000000000 */
[----:B------:R-:W-:-:S04]  /*10370*/  ISETP.NE.AND P1, PT, R0, 0x5, PT ;  /* 0x000000050000780c */ /* 0x000fc80003f25270 */
[----:B0-----:R-:W-:Y:S02]  /*10380*/  SEL R2, RZ, 0x1, P1 ;  /* 0x00000001ff027807 */ /* 0x001fe40000800000 */
[----:B------:R-:W-:Y:S02]  /*10390*/  SEL R0, R0, RZ, P1 ;  /* 0x000000ff00007207 */ /* 0x000fe40000800000 */
[----:B------:R-:W-:-:S03]  /*103a0*/  LOP3.LUT R7, R5, R2, RZ, 0x3c, !PT ;  /* 0x0000000205077212 */ /* 0x000fc600078e3cff */
[----:B------:R-:W-:Y:S01]  /*103b0*/  IMAD R6, R0, 0x8, R3 ;  /* 0x0000000800067824 */ /* 0x000fe200078e0203 */
[----:B------:R-:W-:Y:S01]  /*103c0*/  SHF.L.U32 R5, R7, 0x1f, RZ ;  /* 0x0000001f07057819 */ /* 0x000fe200000006ff */
[----:B-1----:R-:W-:Y:S06]  /*103d0*/  @!P0 BRA `(.L_x_320) ;  /* 0x0000000400348947 */ /* 0x002fec0003800000 */
.L_x_334:
[----:B------:R-:W1:Y:S01]  /*103e0*/  SYNCS.PHASECHK.TRANS64.TRYWAIT P0, [R6+URZ], R5 ;  /* 0x00000005060075a7 */ /* 0x000e62000800017f */
[----:B------:R-:W-:-:S05]  /*103f0*/  VIADD R0, R0, 0x1 ;  /* 0x0000000100007836 */ /* 0x000fca0000000000 */
[----:B------:R-:W-:-:S04]  /*10400*/  ISETP.NE.AND P1, PT, R0, 0x5, PT ;  /* 0x000000050000780c */ /* 0x000fc80003f25270 */
[----:B------:R-:W-:Y:S02]  /*10410*/  SEL R2, RZ, 0x1, P1 ;  /* 0x00000001ff027807 */ /* 0x000fe40000800000 */
[----:B------:R-:W-:Y:S02]  /*10420*/  SEL R0, R0, RZ, P1 ;  /* 0x000000ff00007207 */ /* 0x000fe40000800000 */
[----:B------:R-:W-:-:S03]  /*10430*/  LOP3.LUT R7, R7, R2, RZ, 0x3c, !PT ;  /* 0x0000000207077212 */ /* 0x000fc600078e3cff */
[----:B0-----:R-:W-:Y:S01]  /*10440*/  IMAD R9, R0, 0x8, R3 ;  /* 0x0000000800097824 */ /* 0x001fe200078e0203 */
[----:B------:R-:W-:Y:S01]  /*10450*/  SHF.L.U32 R4, R7, 0x1f, RZ ;  /* 0x0000001f07047819 */ /* 0x000fe200000006ff */
[----:B-1----:R-:W-:Y:S06]  /*10460*/  @!P0 BRA `(.L_x_321) ;  /* 0x0000000400248947 */ /* 0x002fec0003800000 */
.L_x_335:
[----:B------:R-:W1:Y:S01]  /*10470*/  SYNCS.PHASECHK.TRANS64.TRYWAIT P0, [R9+URZ], R4 ;  /* 0x00000004090075a7 */ /* 0x000e62000800017f */
[----:B------:R-:W-:-:S05]  /*10480*/  VIADD R0, R0, 0x1 ;  /* 0x0000000100007836 */ /* 0x000fca0000000000 */
[----:B------:R-:W-:-:S04]  /*10490*/  ISETP.NE.AND P1, PT, R0, 0x5, PT ;  /* 0x000000050000780c */ /* 0x000fc80003f25270 */
[----:B------:R-:W-:Y:S02]  /*104a0*/  SEL R2, RZ, 0x1, P1 ;  /* 0x00000001ff027807 */ /* 0x000fe40000800000 */
[----:B------:R-:W-:Y:S02]  /*104b0*/  SEL R0, R0, RZ, P1 ;  /* 0x000000ff00007207 */ /* 0x000fe40000800000 */
[----:B------:R-:W-:Y:S01]  /*104c0*/  LOP3.LUT R2, R7, R2, RZ, 0x3c, !PT ;  /* 0x0000000207027212 */ /* 0x000fe200078e3cff */
[----:B-1----:R-:W-:Y:S06]  /*104d0*/  @!P0 BRA `(.L_x_322) ;  /* 0x00000004001c8947 */ /* 0x002fec0003800000 */
.L_x_336:
[----:B------:R-:W-:Y:S01]  /*104e0*/  IMAD R3, R0, 0x8, R3 ;  /* 0x0000000800037824 */ /* 0x000fe200078e0203 */
[----:B------:R-:W-:-:S07]  /*104f0*/  SHF.L.U32 R0, R2, 0x1f, RZ ;  /* 0x0000001f02007819 */ /* 0x000fce00000006ff */
.L_x_323:
[----:B--2---:R2:W3:Y:S02]  /*10500*/  SYNCS.PHASECHK.TRANS64.TRYWAIT P0, [R3+URZ], R0 ;  /* 0x00000000030075a7 */ /* 0x0044e4000800017f */
[----:B---3--:R-:W-:Y:S05]  /*10510*/  @!P0 NANOSLEEP.SYNCS 0x989680 ;  /* 0x009896800000895d */ /* 0x008fea0003900000 */
[----:B------:R-:W3:Y:S02]  /*10520*/  @!P0 SYNCS.PHASECHK.TRANS64 P0, [R3+URZ], R0 ;  /* 0x00000000030085a7 */ /* 0x000ee4000800007f */
[----:B---3--:R-:W-:Y:S05]  /*10530*/  @!P0 BRA `(.L_x_323) ;  /* 0xfffffffc00f08947 */ /* 0x008fea000383ffff */
.L_x_317:
[----:B------:R-:W-:Y:S05]  /*10540*/  BSYNC B0 ;  /* 0x0000000000007941 */ /* 0x000fea0003800000 */
.L_x_316:
[----:B------:R-:W-:Y:S05]  /*10550*/  EXIT ;  /* 0x000000000000794d */ /* 0x000fea0003800000 */
.L_x_19:
[----:B--2---:R-:W-:-:S04]  /*10560*/  IMAD.U32 R3, RZ, RZ, UR18 ;  /* 0x00000012ff037e24 */ /* 0x004fc8000f8e00ff */
[----:B------:R2:W3:Y:S03]  /*10570*/  SYNCS.PHASECHK.TRANS64.TRYWAIT P0, [R3+URZ+-0x8], R0 ;  /* 0xfffff800030075a7 */ /* 0x0004e6000800017f */
[----:B---3--:R-:W-:Y:S05]  /*10580*/  @!P0 NANOSLEEP.SYNCS 0x989680 ;  /* 0x009896800000895d */ /* 0x008fea0003900000 */
[----:B------:R-:W3:Y:S02]  /*10590*/  @!P0 SYNCS.PHASECHK.TRANS64 P0, [R3+URZ+-0x8], R0 ;  /* 0xfffff800030085a7 */ /* 0x000ee4000800007f */
[----:B---3--:R-:W-:Y:S05]  /*105a0*/  @!P0 BRA `(.L_x_19) ;  /* 0xfffffffc00ec8947 */ /* 0x008fea000383ffff */
[----:B------:R-:W-:Y:S05]  /*105b0*/  BRA `(.L_x_324) ;  /* 0xffffff1000b47947 */ /* 0x000fea000383ffff */
.L_x_24:
[----:B-1----:R-:W-:-:S04]  /*105c0*/  IMAD.U32 R3, RZ, RZ, UR6 ;  /* 0x00000006ff037e24 */ /* 0x002fc8000f8e00ff */
[----:B------:R1:W2:Y:S03]  /*105d0*/  SYNCS.PHASECHK.TRANS64.TRYWAIT P0, [R3+URZ], R0 ;  /* 0x00000000030075a7 */ /* 0x0002a6000800017f */
[----:B--2---:R-:W-:Y:S05]  /*105e0*/  @!P0 NANOSLEEP.SYNCS 0x989680 ;  /* 0x009896800000895d */ /* 0x004fea0003900000 */
[----:B------:R-:W2:Y:S02]  /*105f0*/  @!P0 SYNCS.PHASECHK.TRANS64 P0, [R3+URZ], R0 ;  /* 0x00000000030085a7 */ /* 0x000ea4000800007f */
[----:B--2---:R-:W-:Y:S05]  /*10600*/  @!P0 BRA `(.L_x_24) ;  /* 0xfffffffc00ec8947 */ /* 0x004fea000383ffff */
[----:B------:R-:W-:Y:S05]  /*10610*/  BRA `(.L_x_23) ;  /* 0xffffff1c001c7947 */ /* 0x000fea000383ffff */
.L_x_30:
[----:B-----5:R2:W-:Y:S02]  /*10620*/  STL [R1+0xa0], R0 ;  /* 0x0000a00001007387 */ /* 0x0205e40000100800 */
[----:B--2---:R-:W-:-:S04]  /*10630*/  IMAD.U32 R0, RZ, RZ, UR9 ;  /* 0x00000009ff007e24 */ /* 0x004fc8000f8e00ff */
[----:B------:R2:W3:Y:S03]  /*10640*/  SYNCS.PHASECHK.TRANS64.TRYWAIT P0, [R0+URZ], R229 ;  /* 0x000000e5000075a7 */ /* 0x0004e6000800017f */
[----:B---3--:R-:W-:Y:S05]  /*10650*/  @!P0 NANOSLEEP.SYNCS 0x989680 ;  /* 0x009896800000895d */ /* 0x008fea0003900000 */
[----:B------:R2:W3:Y:S02]  /*10660*/  @!P0 SYNCS.PHASECHK.TRANS64 P0, [R0+URZ], R229 ;  /* 0x000000e5000085a7 */ /* 0x0004e4000800007f */
[----:B--2---:R2:W5:Y:S02]  /*10670*/  LDL.LU R0, [R1+0xa0] ;  /* 0x0000a00001007983 */ /* 0x0045640000300800 */
[----:B--23--:R-:W-:Y:S05]  /*10680*/  @!P0 BRA `(.L_x_30) ;  /* 0xfffffffc00e48947 */ /* 0x00cfea000383ffff */
[----:B------:R-:W-:Y:S05]  /*10690*/  BRA `(.L_x_29) ;  /* 0xffffff2c00b47947 */ /* 0x000fea000383ffff */
.L_x_38:
[----:B---3--:R-:W-:-:S04]  /*106a0*/  IMAD.U32 R25, RZ, RZ, UR18 ;  /* 0x00000012ff197e24 */ /* 0x008fc8000f8e00ff */
[----:B------:R3:W4:Y:S03]  /*106b0*/  SYNCS.PHASECHK.TRANS64.TRYWAIT P0, [R25+URZ+0x8], R24 ;  /* 0x00000818190075a7 */ /* 0x000726000800017f */
[----:B----4-:R-:W-:Y:S05]  /*106c0*/  @!P0 NANOSLEEP.SYNCS 0x989680 ;  /* 0x009896800000895d */ /* 0x010fea0003900000 */
[----:B------:R-:W4:Y:S02]  /*106d0*/  @!P0 SYNCS.PHASECHK.TRANS64 P0, [R25+URZ+0x8], R24 ;  /* 0x00000818190085a7 */ /* 0x000f24000800007f */
[----:B----4-:R-:W-:Y:S05]  /*106e0*/  @!P0 BRA `(.L_x_38) ;  /* 0xfffffffc00ec8947 */ /* 0x010fea000383ffff */
[----:B------:R-:W-:Y:S05]  /*106f0*/  BRA `(.L_x_325) ;  /* 0xffffff5000dc7947 */ /* 0x000fea000383ffff */
.L_x_303:
[----:B------:R-:W-:Y:S01]  /*10700*/  BSSY B1, `(.L_x_326) ;  /* 0x0000006000017945 */ /* 0x000fe20003800000 */
[----:B------:R-:W-:-:S07]  /*10710*/  IMAD.MOV.U32 R2, RZ, RZ, -0x1 ;  /* 0xffffffffff027424 */ /* 0x000fce00078e00ff */
[----:B------:R-:W-:Y:S05]  /*10720*/  WARPSYNC.COLLECTIVE R2, `(.L_x_327) ;  /* 0x00000000020c7348 */ /* 0x000fea0003c00000 */
[----:B------:R-:W-:Y:S02]  /*10730*/  ELECT P1, UR62, PT ;  /* 0x00000000003e782f */ /* 0x000fe40003820000 */
[----:B------:R-:W-:Y:S01]  /*10740*/  MOV R2, UR62 ;  /* 0x0000003e00027c02 */ /* 0x000fe20008000f00 */
[----:B------:R-:W-:Y:S10]  /*10750*/  ENDCOLLECTIVE ;  /* 0x000000000000791b */ /* 0x000ff40003800000 */
.L_x_327:
[----:B------:R-:W-:Y:S05]  /*10760*/  BSYNC B1 ;  /* 0x0000000000017941 */ /* 0x000fea0003800000 */
.L_x_326:
[----:B------:R-:W-:Y:S05]  /*10770*/  BRA `(.L_x_328) ;  /* 0xffffffec00907947 */ /* 0x000fea000383ffff */
.L_x_306:
[----:B-1----:R1:W2:Y:S02]  /*10780*/  SYNCS.PHASECHK.TRANS64.TRYWAIT P1, [R11+URZ+0x28], R4 ;  /* 0x000028040b0075a7 */ /* 0x0022a4000802017f */
[----:B--2---:R-:W-:Y:S05]  /*10790*/  @!P1 NANOSLEEP.SYNCS 0x989680 ;  /* 0x009896800000995d */ /* 0x004fea0003900000 */
[----:B------:R-:W2:Y:S02]  /*107a0*/  @!P1 SYNCS.PHASECHK.TRANS64 P1, [R11+URZ+0x28], R4 ;  /* 0x000028040b0095a7 */ /* 0x000ea4000802007f */
[----:B--2---:R-:W-:Y:S05]  /*107b0*/  @!P1 BRA `(.L_x_306) ;  /* 0xfffffffc00f09947 */ /* 0x004fea000383ffff */
[----:B------:R-:W-:Y:S05]  /*107c0*/  BRA `(.L_x_329) ;  /* 0xffffffec00d07947 */ /* 0x000fea000383ffff */
.L_x_315:
[----:B------:R-:W-:Y:S01]  /*107d0*/  BSSY B0, `(.L_x_330) ;  /* 0x0000006000007945 */ /* 0x000fe20003800000 */
[----:B------:R-:W-:-:S07]  /*107e0*/  IMAD.MOV.U32 R2, RZ, RZ, -0x1 ;  /* 0xffffffffff027424 */ /* 0x000fce00078e00ff */
[----:B01----:R-:W-:Y:S05]  /*107f0*/  WARPSYNC.COLLECTIVE R2, `(.L_x_331) ;  /* 0x00000000020c7348 */ /* 0x003fea0003c00000 */
[----:B------:R-:W-:Y:S02]  /*10800*/  ELECT P1, UR62, PT ;  /* 0x00000000003e782f */ /* 0x000fe40003820000 */
[----:B------:R-:W-:Y:S01]  /*10810*/  MOV R2, UR62 ;  /* 0x0000003e00027c02 */ /* 0x000fe20008000f00 */
[----:B01----:R-:W-:Y:S10]  /*10820*/  ENDCOLLECTIVE ;  /* 0x000000000000791b */ /* 0x003ff40003800000 */
.L_x_331:
[----:B------:R-:W-:Y:S05]  /*10830*/  BSYNC B0 ;  /* 0x0000000000007941 */ /* 0x000fea0003800000 */
.L_x_330:
[----:B------:R-:W-:Y:S01]  /*10840*/  PLOP3.LUT P0, PT, P1, PT, PT, 0x80, 0x0 ;  /* 0x000000000000781c */ /* 0x000fe20000f0f070 */
[----:B------:R-:W-:-:S12]  /*10850*/  BRA `(.L_x_332) ;  /* 0xfffffff800647947 */ /* 0x000fd8000383ffff */
.L_x_319:
[----:B0-----:R0:W1:Y:S02]  /*10860*/  SYNCS.PHASECHK.TRANS64.TRYWAIT P0, [R7+URZ], R2 ;  /* 0x00000002070075a7 */ /* 0x001064000800017f */
[----:B-1----:R-:W-:Y:S05]  /*10870*/  @!P0 NANOSLEEP.SYNCS 0x989680 ;  /* 0x009896800000895d */ /* 0x002fea0003900000 */
[----:B------:R-:W1:Y:S02]  /*10880*/  @!P0 SYNCS.PHASECHK.TRANS64 P0, [R7+URZ], R2 ;  /* 0x00000002070085a7 */ /* 0x000e64000800007f */
[----:B-1----:R-:W-:Y:S05]  /*10890*/  @!P0 BRA `(.L_x_319) ;  /* 0xfffffffc00f08947 */ /* 0x002fea000383ffff */
[----:B------:R-:W-:Y:S05]  /*108a0*/  BRA `(.L_x_333) ;  /* 0xfffffff800a87947 */ /* 0x000fea000383ffff */
.L_x_320:
[----:B0-----:R0:W1:Y:S02]  /*108b0*/  SYNCS.PHASECHK.TRANS64.TRYWAIT P0, [R9+URZ], R4 ;  /* 0x00000004090075a7 */ /* 0x001064000800017f */
[----:B-1----:R-:W-:Y:S05]  /*108c0*/  @!P0 NANOSLEEP.SYNCS 0x989680 ;  /* 0x009896800000895d */ /* 0x002fea0003900000 */
[----:B------:R-:W1:Y:S02]  /*108d0*/  @!P0 SYNCS.PHASECHK.TRANS64 P0, [R9+URZ], R4 ;  /* 0x00000004090085a7 */ /* 0x000e64000800007f */
[----:B-1----:R-:W-:Y:S05]  /*108e0*/  @!P0 BRA `(.L_x_320) ;  /* 0xfffffffc00f08947 */ /* 0x002fea000383ffff */
[----:B------:R-:W-:Y:S05]  /*108f0*/  BRA `(.L_x_334) ;  /* 0xfffffff800b87947 */ /* 0x000fea000383ffff */
.L_x_321:
[----:B0-----:R0:W1:Y:S02]  /*10900*/  SYNCS.PHASECHK.TRANS64.TRYWAIT P0, [R6+URZ], R5 ;  /* 0x00000005060075a7 */ /* 0x001064000800017f */
[----:B-1----:R-:W-:Y:S05]  /*10910*/  @!P0 NANOSLEEP.SYNCS 0x989680 ;  /* 0x009896800000895d */ /* 0x002fea0003900000 */
[----:B------:R-:W1:Y:S02]  /*10920*/  @!P0 SYNCS.PHASECHK.TRANS64 P0, [R6+URZ], R5 ;  /* 0x00000005060085a7 */ /* 0x000e64000800007f */
[----:B-1----:R-:W-:Y:S05]  /*10930*/  @!P0 BRA `(.L_x_321) ;  /* 0xfffffffc00f08947 */ /* 0x002fea000383ffff */
[----:B------:R-:W-:Y:S05]  /*10940*/  BRA `(.L_x_335) ;  /* 0xfffffff800c87947 */ /* 0x000fea000383ffff */
.L_x_322:
[----:B-1----:R1:W2:Y:S02]  /*10950*/  SYNCS.PHASECHK.TRANS64.TRYWAIT P0, [R9+URZ], R4 ;  /* 0x00000004090075a7 */ /* 0x0022a4000800017f */
[----:B--2---:R-:W-:Y:S05]  /*10960*/  @!P0 NANOSLEEP.SYNCS 0x989680 ;  /* 0x009896800000895d */ /* 0x004fea0003900000 */
[----:B------:R-:W2:Y:S02]  /*10970*/  @!P0 SYNCS.PHASECHK.TRANS64 P0, [R9+URZ], R4 ;  /* 0x00000004090085a7 */ /* 0x000ea4000800007f */
[----:B--2---:R-:W-:Y:S05]  /*10980*/  @!P0 BRA `(.L_x_322) ;  /* 0xfffffffc00f08947 */ /* 0x004fea000383ffff */
[----:B------:R-:W-:Y:S05]  /*10990*/  BRA `(.L_x_336) ;  /* 0xfffffff800d07947 */ /* 0x000fea000383ffff */
.L_x_337:
[----:B------:R-:W-:-:S00]  /*109a0*/  BRA `(.L_x_337) ;  /* 0xfffffffc00fc7947 */ /* 0x000fc0000383ffff */
[----:B------:R-:W-:-:S00]  /*109b0*/  NOP ;  /* 0x0000000000007918 */ /* 0x000fc00000000000 */
        /* <DEDUP_REMOVED lines=12> */
.L_x_338:


//--------------------- .nv.shared._ZN7cutlass13device_kernelINS_4gemm6kernel13GemmUniversalIN4cute5tupleIJiiiiEEENS1_10collective13CollectiveMmaINS1_37MainloopSm90TmaGmmaWarpSpecializedFP8ILi5ENS5_IJNS4_1CILi4EEESB_NSA_ILi1EEEEEENS1_32KernelTmaWarpSpecializedPingpongEEENS5_IJNSA_ILi64EEENSA_ILi256EEENSA_ILi128EEEEEENS_12float_e4m3_tENS5_IJlSC_lEEESK_SL_NS4_8TiledMMAINS4_8MMA_AtomIJNS4_4SM904GMMA31MMA_64x256x32_F32E4M3E4M3_SS_TNILNSP_7ScaleInE1ELSR_1EEEEEENS4_6LayoutINS5_IJSC_SC_SC_EEENS5_IJNSA_ILi0EEESW_SW_EEEEENS5_IJNS4_10UnderscoreESZ_SZ_EEEEENS4_23SM90_TMA_LOAD_MULTICASTENS4_14ComposedLayoutINS4_7SwizzleILi3ELi4ELi3EEENS4_18smem_ptr_flag_bitsILi8EEENSU_INS5_IJNSA_ILi8EEESI_EEENS5_IJSI_SC_EEEEEEEvNS4_8identityES12_S1C_vS1D_EENS_8epilogue10collective6detail29Sm90TmaWarpSpecializedAdapterINS1G_15DefaultEpilogueISK_SL_SL_NS1F_6thread17LinearCombinationISK_Li1EffLNS1K_9ScaleType4KindE0ELNS_15FloatRoundStyleE2ESK_EENS1_15EpilogueDefaultEEEEEvvEEEEvNT_6ParamsE --------------------------
	.section	.nv.shared._ZN7cutlass13device_kernelINS_4gemm6kernel13GemmUniversalIN4cute5tupleIJiiiiEEENS1_10collective13CollectiveMmaINS1_37MainloopSm90TmaGmmaWarpSpecializedFP8ILi5ENS5_IJNS4_1CILi4EEESB_NSA_ILi1EEEEEENS1_32KernelTmaWarpSpecializedPingpongEEENS5_IJNSA_ILi64EEENSA_ILi256EEENSA_ILi128EEEEEENS_12float_e4m3_tENS5_IJlSC_lEEESK_SL_NS4_8TiledMMAINS4_8MMA_AtomIJNS4_4SM904GMMA31MMA_64x256x32_F32E4M3E4M3_SS_TNILNSP_7ScaleInE1ELSR_1EEEEEENS4_6LayoutINS5_IJSC_SC_SC_EEENS5_IJNSA_ILi0EEESW_SW_EEEEENS5_IJNS4_10UnderscoreESZ_SZ_EEEEENS4_23SM90_TMA_LOAD_MULTICASTENS4_14ComposedLayoutINS4_7SwizzleILi3ELi4ELi3EEENS4_18smem_ptr_flag_bitsILi8EEENSU_INS5_IJNSA_ILi8EEESI_EEENS5_IJSI_SC_EEEEEEEvNS4_8identityES12_S1C_vS1D_EENS_8epilogue10collective6detail29Sm90TmaWarpSpecializedAdapterINS1G_15DefaultEpilogueISK_SL_SL_NS1F_6thread17LinearCombinationISK_Li1EffLNS1K_9ScaleType4KindE0ELNS_15FloatRoundStyleE2ESK_EENS1_15EpilogueDefaultEEEEEvvEEEEvNT_6ParamsE,"aw",@nobits
	.sectionflags	@""
	.align	16
	.zero		1024


//--------------------- .nv.shared.reserved.0     --------------------------
	.section	.nv.shared.reserved.0,"aw",@nobits
	.weak		__nv_reservedSMEM_offset_0_alias
	.size		__nv_reservedSMEM_offset_0_alias, 0, 0
	.other		__nv_reservedSMEM_offset_0_alias,@"STO_CUDA_RESERVED_SHARED STV_DEFAULT"
__nv_reservedSMEM_offset_0_alias:
	.zero		0


//--------------------- .nv.global                --------------------------
	.section	.nv.global,"aw",@nobits
.nv.global:
	.type		_ZN40_INTERNAL_f12ce4a6_4_k_cu_933596bf_238554cute1_E,@object
	.size		_ZN40_INTERNAL_f12ce4a6_4_k_cu_933596bf_238554cute1_E,(_ZN40_INTERNAL_f12ce4a6_4_k_cu_933596bf_238554cuda3std3__45__cpo6cbeginE - _ZN40_INTERNAL_f12ce4a6_4_k_cu_933596bf_238554cute1_E)
_ZN40_INTERNAL_f12ce4a6_4_k_cu_933596bf_238554cute1_E:
	.zero		1
	.type		_ZN40_INTERNAL_f12ce4a6_4_k_cu_933596bf_238554cuda3std3__45__cpo6cbeginE,@object
	.size		_ZN40_INTERNAL_f12ce4a6_4_k_cu_933596bf_238554cuda3std3__45__cpo6cbeginE,(_ZN40_INTERNAL_f12ce4a6_4_k_cu_933596bf_238554cuda3std3__48in_placeE - _ZN40_INTERNAL_f12ce4a6_4_k_cu_933596bf_238554cuda3std3__45__cpo6cbeginE)
_ZN40_INTERNAL_f12ce4a6_4_k_cu_933596bf_238554cuda3std3__45__cpo6cbeginE:
	.zero		1
	.type		_ZN40_INTERNAL_f12ce4a6_4_k_cu_933596bf_238554cuda3std3__48in_placeE,@object
	.size		_ZN40_INTERNAL_f12ce4a6_4_k_cu_933596bf_238554cuda3std3__48in_placeE,(_ZN40_INTERNAL_f12ce4a6_4_k_cu_933596bf_238554cuda3std6ranges3__45__cpo9iter_moveE - _ZN40_INTERNAL_f12ce4a6_4_k_cu_933596bf_238554cuda3std3__48in_placeE)
_ZN40_INTERNAL_f12ce4a6_4_k_cu_933596bf_238554cuda3std3__48in_placeE:
	.zero		1
	.type		_ZN40_INTERNAL_f12ce4a6_4_k_cu_933596bf_238554cuda3std6ranges3__45__cpo9iter_moveE,@object
	.size		_ZN40_INTERNAL_f12ce4a6_4_k_cu_933596bf_238554cuda3std6ranges3__45__cpo9iter_moveE,(_ZN40_INTERNAL_f12ce4a6_4_k_cu_933596bf_238554cuda3std3__45__cpo5beginE - _ZN40_INTERNAL_f12ce4a6_4_k_cu_933596bf_238554cuda3std6ranges3__45__cpo9iter_moveE)
_ZN40_INTERNAL_f12ce4a6_4_k_cu_933596bf_238554cuda3std6ranges3__45__cpo9iter_moveE:
	.zero		1
	.type		_ZN40_INTERNAL_f12ce4a6_4_k_cu_933596bf_238554cuda3std3__45__cpo5beginE,@object
	.size		_ZN40_INTERNAL_f12ce4a6_4_k_cu_933596bf_238554cuda3std3__45__cpo5beginE,(_ZN40_INTERNAL_f12ce4a6_4_k_cu_933596bf_238554cuda3std3__442_GLOBAL__N__f12ce4a6_4_k_cu_933596bf_238556ignoreE - _ZN40_INTERNAL_f12ce4a6_4_k_cu_933596bf_238554cuda3std3__45__cpo5beginE)
_ZN40_INTERNAL_f12ce4a6_4_k_cu_933596bf_238554cuda3std3__45__cpo5beginE:
	.zero		1
	.type		_ZN40_INTERNAL_f12ce4a6_4_k_cu_933596bf_238554cuda3std3__442_GLOBAL__N__f12ce4a6_4_k_cu_933596bf_238556ignoreE,@object
	.size		_ZN40_INTERNAL_f12ce4a6_4_k_cu_933596bf_238554cuda3std3__442_GLOBAL__N__f12ce4a6_4_k_cu_933596bf_238556ignoreE,(_ZN40_INTERNAL_f12ce4a6_4_k_cu_933596bf_238554cute7productE - _ZN40_INTERNAL_f12ce4a6_4_k_cu_933596bf_238554cuda3std3__442_GLOBAL__N__f12ce4a6_4_k_cu_933596bf_238556ignoreE)
_ZN40_INTERNAL_f12ce4a6_4_k_cu_933596bf_238554cuda3std3__442_GLOBAL__N__f12ce4a6_4_k_cu_933596bf_238556ignoreE:
	.zero		1
	.type		_ZN40_INTERNAL_f12ce4a6_4_k_cu_933596bf_238554cute7productE,@object
	.size		_ZN40_INTERNAL_f12ce4a6_4_k_cu_933596bf_238554cute7productE,(_ZN40_INTERNAL_f12ce4a6_4_k_cu_933596bf_238554cuda3std3__45__cpo3endE - _ZN40_INTERNAL_f12ce4a6_4_k_cu_933596bf_238554cute7productE)
_ZN40_INTERNAL_f12ce4a6_4_k_cu_933596bf_238554cute7productE:
	.zero		1
	.type		_ZN40_INTERNAL_f12ce4a6_4_k_cu_933596bf_238554cuda3std3__45__cpo3endE,@object
	.size		_ZN40_INTERNAL_f12ce4a6_4_k_cu_933596bf_238554cuda3std3__45__cpo3endE,(_ZN40_INTERNAL_f12ce4a6_4_k_cu_933596bf_238554cuda3std3__419piecewise_constructE - _ZN40_INTERNAL_f12ce4a6_4_k_cu_933596bf_238554cuda3std3__45__cpo3endE)
_ZN40_INTERNAL_f12ce4a6_4_k_cu_933596bf_238554cuda3std3__45__cpo3endE:
	.zero		1
	.type		_ZN40_INTERNAL_f12ce4a6_4_k_cu_933596bf_238554cuda3std3__419piecewise_constructE,@object
	.size		_ZN40_INTERNAL_f12ce4a6_4_k_cu_933596bf_238554cuda3std3__419piecewise_constructE,(_ZN40_INTERNAL_f12ce4a6_4_k_cu_933596bf_238554cuda3std3__45__cpo4cendE - _ZN40_INTERNAL_f12ce4a6_4_k_cu_933596bf_238554cuda3std3__419piecewise_constructE)
_ZN40_INTERNAL_f12ce4a6_4_k_cu_933596bf_238554cuda3std3__419piecewise_constructE:
	.zero		1
	.type		_ZN40_INTERNAL_f12ce4a6_4_k_cu_933596bf_238554cuda3std3__45__cpo4cendE,@object
	.size		_ZN40_INTERNAL_f12ce4a6_4_k_cu_933596bf_238554cuda3std3__45__cpo4cendE,(_ZN40_INTERNAL_f12ce4a6_4_k_cu_933596bf_238554cuda3std6ranges3__45__cpo4swapE - _ZN40_INTERNAL_f12ce4a6_4_k_cu_933596bf_238554cuda3std3__45__cpo4cendE)
_ZN40_INTERNAL_f12ce4a6_4_k_cu_933596bf_238554cuda3std3__45__cpo4cendE:
	.zero		1
	.type		_ZN40_INTERNAL_f12ce4a6_4_k_cu_933596bf_238554cuda3std6ranges3__45__cpo4swapE,@object
	.size		_ZN40_INTERNAL_f12ce4a6_4_k_cu_933596bf_238554cuda3std6ranges3__45__cpo4swapE,(.L_7 - _ZN40_INTERNAL_f12ce4a6_4_k_cu_933596bf_238554cuda3std6ranges3__45__cpo4swapE)
_ZN40_INTERNAL_f12ce4a6_4_k_cu_933596bf_238554cuda3std6ranges3__45__cpo4swapE:
	.zero		1
.L_7:


//--------------------- .nv.constant0._ZN7cutlass13device_kernelINS_4gemm6kernel13GemmUniversalIN4cute5tupleIJiiiiEEENS1_10collective13CollectiveMmaINS1_37MainloopSm90TmaGmmaWarpSpecializedFP8ILi5ENS5_IJNS4_1CILi4EEESB_NSA_ILi1EEEEEENS1_32KernelTmaWarpSpecializedPingpongEEENS5_IJNSA_ILi64EEENSA_ILi256EEENSA_ILi128EEEEEENS_12float_e4m3_tENS5_IJlSC_lEEESK_SL_NS4_8TiledMMAINS4_8MMA_AtomIJNS4_4SM904GMMA31MMA_64x256x32_F32E4M3E4M3_SS_TNILNSP_7ScaleInE1ELSR_1EEEEEENS4_6LayoutINS5_IJSC_SC_SC_EEENS5_IJNSA_ILi0EEESW_SW_EEEEENS5_IJNS4_10UnderscoreESZ_SZ_EEEEENS4_23SM90_TMA_LOAD_MULTICASTENS4_14ComposedLayoutINS4_7SwizzleILi3ELi4ELi3EEENS4_18smem_ptr_flag_bitsILi8EEENSU_INS5_IJNSA_ILi8EEESI_EEENS5_IJSI_SC_EEEEEEEvNS4_8identityES12_S1C_vS1D_EENS_8epilogue10collective6detail29Sm90TmaWarpSpecializedAdapterINS1G_15DefaultEpilogueISK_SL_SL_NS1F_6thread17LinearCombinationISK_Li1EffLNS1K_9ScaleType4KindE0ELNS_15FloatRoundStyleE2ESK_EENS1_15EpilogueDefaultEEEEEvvEEEEvNT_6ParamsE --------------------------
	.section	.nv.constant0._ZN7cutlass13device_kernelINS_4gemm6kernel13GemmUniversalIN4cute5tupleIJiiiiEEENS1_10collective13CollectiveMmaINS1_37MainloopSm90TmaGmmaWarpSpecializedFP8ILi5ENS5_IJNS4_1CILi4EEESB_NSA_ILi1EEEEEENS1_32KernelTmaWarpSpecializedPingpongEEENS5_IJNSA_ILi64EEENSA_ILi256EEENSA_ILi128EEEEEENS_12float_e4m3_tENS5_IJlSC_lEEESK_SL_NS4_8TiledMMAINS4_8MMA_AtomIJNS4_4SM904GMMA31MMA_64x256x32_F32E4M3E4M3_SS_TNILNSP_7ScaleInE1ELSR_1EEEEEENS4_6LayoutINS5_IJSC_SC_SC_EEENS5_IJNSA_ILi0EEESW_SW_EEEEENS5_IJNS4_10UnderscoreESZ_SZ_EEEEENS4_23SM90_TMA_LOAD_MULTICASTENS4_14ComposedLayoutINS4_7SwizzleILi3ELi4ELi3EEENS4_18smem_ptr_flag_bitsILi8EEENSU_INS5_IJNSA_ILi8EEESI_EEENS5_IJSI_SC_EEEEEEEvNS4_8identityES12_S1C_vS1D_EENS_8epilogue10collective6detail29Sm90TmaWarpSpecializedAdapterINS1G_15DefaultEpilogueISK_SL_SL_NS1F_6thread17LinearCombinationISK_Li1EffLNS1K_9ScaleType4KindE0ELNS_15FloatRoundStyleE2ESK_EENS1_15EpilogueDefaultEEEEEvvEEEEvNT_6ParamsE,"a",@progbits
	.sectionflags	@""
	.align	4
.nv.constant0._ZN7cutlass13device_kernelINS_4gemm6kernel13GemmUniversalIN4cute5tupleIJiiiiEEENS1_10collective13CollectiveMmaINS1_37MainloopSm90TmaGmmaWarpSpecializedFP8ILi5ENS5_IJNS4_1CILi4EEESB_NSA_ILi1EEEEEENS1_32KernelTmaWarpSpecializedPingpongEEENS5_IJNSA_ILi64EEENSA_ILi256EEENSA_ILi128EEEEEENS_12float_e4m3_tENS5_IJlSC_lEEESK_SL_NS4_8TiledMMAINS4_8MMA_AtomIJNS4_4SM904GMMA31MMA_64x256x32_F32E4M3E4M3_SS_TNILNSP_7ScaleInE1ELSR_1EEEEEENS4_6LayoutINS5_IJSC_SC_SC_EEENS5_IJNSA_ILi0EEESW_SW_EEEEENS5_IJNS4_10UnderscoreESZ_SZ_EEEEENS4_23SM90_TMA_LOAD_MULTICASTENS4_14ComposedLayoutINS4_7SwizzleILi3ELi4ELi3EEENS4_18smem_ptr_flag_bitsILi8EEENSU_INS5_IJNSA_ILi8EEESI_EEENS5_IJSI_SC_EEEEEEEvNS4_8identityES12_S1C_vS1D_EENS_8epilogue10collective6detail29Sm90TmaWarpSpecializedAdapterINS1G_15DefaultEpilogueISK_SL_SL_NS1F_6thread17LinearCombinationISK_Li1EffLNS1K_9ScaleType4KindE0ELNS_15FloatRoundStyleE2ESK_EENS1_15EpilogueDefaultEEEEEvvEEEEvNT_6ParamsE:
	.zero		1664


//--------------------- SYMBOLS --------------------------

	.type		.nv.reservedSmem.offset0,@object
	.size		.nv.reservedSmem.offset0,0x4
